//
// Generated by NVIDIA NVVM Compiler
//
// Compiler Build ID: CL-36424714
// Cuda compilation tools, release 13.0, V13.0.88
// Based on NVVM 20.0.0
//

.version 9.0
.target sm_100
.address_size 64

	// .globl	_Z10batched_luPdS_S_ii

.visible .entry _Z10batched_luPdS_S_ii(
	.param .u64 .ptr .align 1 _Z10batched_luPdS_S_ii_param_0,
	.param .u64 .ptr .align 1 _Z10batched_luPdS_S_ii_param_1,
	.param .u64 .ptr .align 1 _Z10batched_luPdS_S_ii_param_2,
	.param .u32 _Z10batched_luPdS_S_ii_param_3,
	.param .u32 _Z10batched_luPdS_S_ii_param_4
)
{
	.reg .pred 	%p<33>;
	.reg .b16 	%rs<13>;
	.reg .b32 	%r<91>;
	.reg .b64 	%rd<84>;
	.reg .b64 	%fd<143>;

	ld.param.u64 	%rd6, [_Z10batched_luPdS_S_ii_param_0];
	ld.param.u64 	%rd7, [_Z10batched_luPdS_S_ii_param_1];
	ld.param.u64 	%rd8, [_Z10batched_luPdS_S_ii_param_2];
	ld.param.u32 	%r45, [_Z10batched_luPdS_S_ii_param_3];
	ld.param.u32 	%r46, [_Z10batched_luPdS_S_ii_param_4];
	cvta.to.global.u64 	%rd1, %rd7;
	cvta.to.global.u64 	%rd2, %rd8;
	cvta.to.global.u64 	%rd3, %rd6;
	mov.u32 	%r1, %ctaid.x;
	setp.ge.s32 	%p1, %r1, %r46;
	@%p1 bra 	$L__BB0_47;
	mul.lo.s32 	%r47, %r45, %r1;
	mul.lo.s32 	%r2, %r47, %r45;
	setp.lt.s32 	%p2, %r45, 1;
	@%p2 bra 	$L__BB0_47;
	mov.u32 	%r3, %tid.x;
	mov.u32 	%r4, %ntid.x;
	shl.b32 	%r5, %r45, 3;
	mov.b32 	%r76, 0;
	mov.b16 	%rs11, 0;
	mul.wide.u32 	%rd33, %r45, 8;
	mov.u16 	%rs12, %rs11;
$L__BB0_3:
	setp.ge.u32 	%p3, %r3, %r45;
	cvt.u32.u16 	%r49, %rs12;
	and.b32  	%r7, %r49, 7;
	add.s32 	%r8, %r7, -1;
	@%p3 bra 	$L__BB0_23;
	setp.ne.s32 	%p4, %r76, 0;
	mul.lo.s32 	%r9, %r76, %r45;
	add.s32 	%r10, %r9, %r2;
	mov.u32 	%r77, %r3;
	@%p4 bra 	$L__BB0_5;
	bra.uni 	$L__BB0_20;
$L__BB0_5:
	and.b32  	%r11, %r76, 2147483640;
	and.b16  	%rs3, %rs11, 1;
	and.b32  	%r50, %r76, -8;
	neg.s32 	%r12, %r50;
	mov.u32 	%r78, %r3;
$L__BB0_6:
	setp.lt.s32 	%p5, %r78, %r76;
	@%p5 bra 	$L__BB0_19;
	setp.lt.u32 	%p6, %r76, 8;
	add.s32 	%r16, %r78, %r2;
	mov.f64 	%fd134, 0d0000000000000000;
	mov.b32 	%r83, 0;
	@%p6 bra 	$L__BB0_10;
	mov.f64 	%fd134, 0d0000000000000000;
	mov.u32 	%r79, %r10;
	mov.u32 	%r80, %r16;
	mov.u32 	%r81, %r12;
$L__BB0_9:
	.pragma "nounroll";
	mul.wide.s32 	%rd9, %r79, 8;
	add.s64 	%rd10, %rd1, %rd9;
	ld.global.f64 	%fd28, [%rd10];
	mul.wide.s32 	%rd11, %r80, 8;
	add.s64 	%rd12, %rd2, %rd11;
	ld.global.f64 	%fd29, [%rd12];
	fma.rn.f64 	%fd30, %fd28, %fd29, %fd134;
	ld.global.f64 	%fd31, [%rd10+8];
	mul.wide.u32 	%rd13, %r45, 8;
	add.s64 	%rd14, %rd12, %rd13;
	ld.global.f64 	%fd32, [%rd14];
	fma.rn.f64 	%fd33, %fd31, %fd32, %fd30;
	ld.global.f64 	%fd34, [%rd10+16];
	add.s64 	%rd15, %rd14, %rd13;
	ld.global.f64 	%fd35, [%rd15];
	fma.rn.f64 	%fd36, %fd34, %fd35, %fd33;
	ld.global.f64 	%fd37, [%rd10+24];
	add.s64 	%rd16, %rd15, %rd13;
	ld.global.f64 	%fd38, [%rd16];
	fma.rn.f64 	%fd39, %fd37, %fd38, %fd36;
	ld.global.f64 	%fd40, [%rd10+32];
	add.s64 	%rd17, %rd16, %rd13;
	ld.global.f64 	%fd41, [%rd17];
	fma.rn.f64 	%fd42, %fd40, %fd41, %fd39;
	ld.global.f64 	%fd43, [%rd10+40];
	add.s64 	%rd18, %rd17, %rd13;
	ld.global.f64 	%fd44, [%rd18];
	fma.rn.f64 	%fd45, %fd43, %fd44, %fd42;
	ld.global.f64 	%fd46, [%rd10+48];
	add.s64 	%rd19, %rd18, %rd13;
	ld.global.f64 	%fd47, [%rd19];
	fma.rn.f64 	%fd48, %fd46, %fd47, %fd45;
	ld.global.f64 	%fd49, [%rd10+56];
	add.s64 	%rd20, %rd19, %rd13;
	ld.global.f64 	%fd50, [%rd20];
	fma.rn.f64 	%fd134, %fd49, %fd50, %fd48;
	add.s32 	%r81, %r81, 8;
	add.s32 	%r80, %r80, %r5;
	add.s32 	%r79, %r79, 8;
	setp.ne.s32 	%p7, %r81, 0;
	mov.u32 	%r83, %r11;
	@%p7 bra 	$L__BB0_9;
$L__BB0_10:
	and.b32  	%r52, %r76, 7;
	setp.eq.s32 	%p8, %r52, 0;
	@%p8 bra 	$L__BB0_18;
	setp.lt.u32 	%p9, %r8, 3;
	@%p9 bra 	$L__BB0_13;
	add.s32 	%r53, %r10, %r83;
	mul.wide.s32 	%rd21, %r53, 8;
	add.s64 	%rd22, %rd1, %rd21;
	ld.global.f64 	%fd52, [%rd22];
	mad.lo.s32 	%r54, %r83, %r45, %r16;
	mul.wide.s32 	%rd23, %r54, 8;
	add.s64 	%rd24, %rd2, %rd23;
	ld.global.f64 	%fd53, [%rd24];
	fma.rn.f64 	%fd54, %fd52, %fd53, %fd134;
	ld.global.f64 	%fd55, [%rd22+8];
	add.s64 	%rd26, %rd24, %rd33;
	ld.global.f64 	%fd56, [%rd26];
	fma.rn.f64 	%fd57, %fd55, %fd56, %fd54;
	ld.global.f64 	%fd58, [%rd22+16];
	add.s64 	%rd27, %rd26, %rd33;
	ld.global.f64 	%fd59, [%rd27];
	fma.rn.f64 	%fd60, %fd58, %fd59, %fd57;
	ld.global.f64 	%fd61, [%rd22+24];
	add.s64 	%rd28, %rd27, %rd33;
	ld.global.f64 	%fd62, [%rd28];
	fma.rn.f64 	%fd134, %fd61, %fd62, %fd60;
	add.s32 	%r83, %r83, 4;
$L__BB0_13:
	and.b32  	%r55, %r7, 3;
	setp.eq.s32 	%p10, %r55, 0;
	@%p10 bra 	$L__BB0_18;
	and.b16  	%rs8, %rs11, 3;
	setp.eq.s16 	%p11, %rs8, 1;
	@%p11 bra 	$L__BB0_16;
	add.s32 	%r56, %r10, %r83;
	mul.wide.s32 	%rd29, %r56, 8;
	add.s64 	%rd30, %rd1, %rd29;
	ld.global.f64 	%fd64, [%rd30];
	mad.lo.s32 	%r57, %r83, %r45, %r16;
	mul.wide.s32 	%rd31, %r57, 8;
	add.s64 	%rd32, %rd2, %rd31;
	ld.global.f64 	%fd65, [%rd32];
	fma.rn.f64 	%fd66, %fd64, %fd65, %fd134;
	ld.global.f64 	%fd67, [%rd30+8];
	add.s64 	%rd34, %rd32, %rd33;
	ld.global.f64 	%fd68, [%rd34];
	fma.rn.f64 	%fd134, %fd67, %fd68, %fd66;
	add.s32 	%r83, %r83, 2;
$L__BB0_16:
	setp.eq.s16 	%p12, %rs3, 0;
	@%p12 bra 	$L__BB0_18;
	add.s32 	%r58, %r10, %r83;
	mul.wide.s32 	%rd35, %r58, 8;
	add.s64 	%rd36, %rd1, %rd35;
	ld.global.f64 	%fd69, [%rd36];
	mad.lo.s32 	%r59, %r83, %r45, %r16;
	mul.wide.s32 	%rd37, %r59, 8;
	add.s64 	%rd38, %rd2, %rd37;
	ld.global.f64 	%fd70, [%rd38];
	fma.rn.f64 	%fd134, %fd69, %fd70, %fd134;
$L__BB0_18:
	add.s32 	%r60, %r16, %r9;
	mul.wide.s32 	%rd39, %r60, 8;
	add.s64 	%rd40, %rd3, %rd39;
	ld.global.f64 	%fd71, [%rd40];
	sub.f64 	%fd72, %fd71, %fd134;
	add.s64 	%rd41, %rd2, %rd39;
	st.global.f64 	[%rd41], %fd72;
$L__BB0_19:
	add.s32 	%r78, %r78, %r4;
	setp.lt.s32 	%p13, %r78, %r45;
	@%p13 bra 	$L__BB0_6;
	bra.uni 	$L__BB0_23;
$L__BB0_20:
	setp.lt.s32 	%p14, %r77, 0;
	@%p14 bra 	$L__BB0_22;
	add.s32 	%r61, %r10, %r77;
	mul.wide.s32 	%rd42, %r61, 8;
	add.s64 	%rd43, %rd3, %rd42;
	ld.global.f64 	%fd73, [%rd43];
	add.s64 	%rd44, %rd2, %rd42;
	st.global.f64 	[%rd44], %fd73;
$L__BB0_22:
	add.s32 	%r77, %r77, %r4;
	setp.lt.s32 	%p15, %r77, %r45;
	@%p15 bra 	$L__BB0_20;
$L__BB0_23:
	setp.ge.u32 	%p16, %r3, %r45;
	bar.sync 	0;
	@%p16 bra 	$L__BB0_46;
	setp.ne.s32 	%p17, %r76, 0;
	add.s32 	%r29, %r76, %r2;
	mad.lo.s32 	%r62, %r76, %r45, %r29;
	mul.wide.s32 	%rd45, %r62, 8;
	add.s64 	%rd4, %rd2, %rd45;
	add.s64 	%rd5, %rd1, %rd45;
	mov.u32 	%r85, %r3;
	@%p17 bra 	$L__BB0_25;
	bra.uni 	$L__BB0_41;
$L__BB0_25:
	and.b32  	%r30, %r76, 2147483640;
	and.b32  	%r31, %r7, 3;
	and.b16  	%rs9, %rs11, 3;
	mov.u32 	%r86, %r3;
$L__BB0_26:
	setp.lt.s32 	%p18, %r86, %r76;
	@%p18 bra 	$L__BB0_40;
	setp.eq.s32 	%p19, %r76, %r86;
	@%p19 bra 	$L__BB0_48;
	setp.lt.u32 	%p20, %r76, 8;
	mad.lo.s32 	%r35, %r86, %r45, %r2;
	mov.f64 	%fd142, 0d0000000000000000;
	mov.b32 	%r89, 0;
	@%p20 bra 	$L__BB0_31;
	mov.f64 	%fd142, 0d0000000000000000;
	mov.b32 	%r87, 0;
$L__BB0_30:
	.pragma "nounroll";
	add.s32 	%r65, %r35, %r87;
	mul.wide.s32 	%rd46, %r65, 8;
	add.s64 	%rd47, %rd1, %rd46;
	ld.global.f64 	%fd77, [%rd47];
	mad.lo.s32 	%r66, %r87, %r45, %r29;
	mul.wide.s32 	%rd48, %r66, 8;
	add.s64 	%rd49, %rd2, %rd48;
	ld.global.f64 	%fd78, [%rd49];
	fma.rn.f64 	%fd79, %fd77, %fd78, %fd142;
	ld.global.f64 	%fd80, [%rd47+8];
	mul.wide.u32 	%rd50, %r45, 8;
	add.s64 	%rd51, %rd49, %rd50;
	ld.global.f64 	%fd81, [%rd51];
	fma.rn.f64 	%fd82, %fd80, %fd81, %fd79;
	ld.global.f64 	%fd83, [%rd47+16];
	add.s64 	%rd52, %rd51, %rd50;
	ld.global.f64 	%fd84, [%rd52];
	fma.rn.f64 	%fd85, %fd83, %fd84, %fd82;
	ld.global.f64 	%fd86, [%rd47+24];
	add.s64 	%rd53, %rd52, %rd50;
	ld.global.f64 	%fd87, [%rd53];
	fma.rn.f64 	%fd88, %fd86, %fd87, %fd85;
	ld.global.f64 	%fd89, [%rd47+32];
	add.s64 	%rd54, %rd53, %rd50;
	ld.global.f64 	%fd90, [%rd54];
	fma.rn.f64 	%fd91, %fd89, %fd90, %fd88;
	ld.global.f64 	%fd92, [%rd47+40];
	add.s64 	%rd55, %rd54, %rd50;
	ld.global.f64 	%fd93, [%rd55];
	fma.rn.f64 	%fd94, %fd92, %fd93, %fd91;
	ld.global.f64 	%fd95, [%rd47+48];
	add.s64 	%rd56, %rd55, %rd50;
	ld.global.f64 	%fd96, [%rd56];
	fma.rn.f64 	%fd97, %fd95, %fd96, %fd94;
	ld.global.f64 	%fd98, [%rd47+56];
	add.s64 	%rd57, %rd56, %rd50;
	ld.global.f64 	%fd99, [%rd57];
	fma.rn.f64 	%fd142, %fd98, %fd99, %fd97;
	add.s32 	%r87, %r87, 8;
	setp.ne.s32 	%p21, %r87, %r30;
	mov.u32 	%r89, %r30;
	@%p21 bra 	$L__BB0_30;
$L__BB0_31:
	and.b32  	%r67, %r76, 7;
	setp.eq.s32 	%p22, %r67, 0;
	@%p22 bra 	$L__BB0_39;
	setp.lt.u32 	%p23, %r8, 3;
	@%p23 bra 	$L__BB0_34;
	add.s32 	%r68, %r35, %r89;
	mul.wide.s32 	%rd58, %r68, 8;
	add.s64 	%rd59, %rd1, %rd58;
	ld.global.f64 	%fd101, [%rd59];
	mad.lo.s32 	%r69, %r89, %r45, %r29;
	mul.wide.s32 	%rd60, %r69, 8;
	add.s64 	%rd61, %rd2, %rd60;
	ld.global.f64 	%fd102, [%rd61];
	fma.rn.f64 	%fd103, %fd101, %fd102, %fd142;
	ld.global.f64 	%fd104, [%rd59+8];
	mul.wide.u32 	%rd62, %r45, 8;
	add.s64 	%rd63, %rd61, %rd62;
	ld.global.f64 	%fd105, [%rd63];
	fma.rn.f64 	%fd106, %fd104, %fd105, %fd103;
	ld.global.f64 	%fd107, [%rd59+16];
	add.s64 	%rd64, %rd63, %rd62;
	ld.global.f64 	%fd108, [%rd64];
	fma.rn.f64 	%fd109, %fd107, %fd108, %fd106;
	ld.global.f64 	%fd110, [%rd59+24];
	add.s64 	%rd65, %rd64, %rd62;
	ld.global.f64 	%fd111, [%rd65];
	fma.rn.f64 	%fd142, %fd110, %fd111, %fd109;
	add.s32 	%r89, %r89, 4;
$L__BB0_34:
	setp.eq.s32 	%p24, %r31, 0;
	@%p24 bra 	$L__BB0_39;
	setp.eq.s16 	%p25, %rs9, 1;
	@%p25 bra 	$L__BB0_37;
	add.s32 	%r70, %r35, %r89;
	mul.wide.s32 	%rd66, %r70, 8;
	add.s64 	%rd67, %rd1, %rd66;
	ld.global.f64 	%fd113, [%rd67];
	mad.lo.s32 	%r71, %r89, %r45, %r29;
	mul.wide.s32 	%rd68, %r71, 8;
	add.s64 	%rd69, %rd2, %rd68;
	ld.global.f64 	%fd114, [%rd69];
	fma.rn.f64 	%fd115, %fd113, %fd114, %fd142;
	ld.global.f64 	%fd116, [%rd67+8];
	mul.wide.u32 	%rd70, %r45, 8;
	add.s64 	%rd71, %rd69, %rd70;
	ld.global.f64 	%fd117, [%rd71];
	fma.rn.f64 	%fd142, %fd116, %fd117, %fd115;
	add.s32 	%r89, %r89, 2;
$L__BB0_37:
	and.b16  	%rs10, %rs11, 1;
	setp.eq.b16 	%p26, %rs10, 1;
	not.pred 	%p27, %p26;
	@%p27 bra 	$L__BB0_39;
	add.s32 	%r72, %r35, %r89;
	mul.wide.s32 	%rd72, %r72, 8;
	add.s64 	%rd73, %rd1, %rd72;
	ld.global.f64 	%fd118, [%rd73];
	mad.lo.s32 	%r73, %r89, %r45, %r29;
	mul.wide.s32 	%rd74, %r73, 8;
	add.s64 	%rd75, %rd2, %rd74;
	ld.global.f64 	%fd119, [%rd75];
	fma.rn.f64 	%fd142, %fd118, %fd119, %fd142;
$L__BB0_39:
	add.s32 	%r74, %r35, %r76;
	mul.wide.s32 	%rd76, %r74, 8;
	add.s64 	%rd77, %rd3, %rd76;
	ld.global.f64 	%fd120, [%rd77];
	sub.f64 	%fd121, %fd120, %fd142;
	ld.global.f64 	%fd122, [%rd4];
	div.rn.f64 	%fd123, %fd121, %fd122;
	add.s64 	%rd78, %rd1, %rd76;
	st.global.f64 	[%rd78], %fd123;
$L__BB0_40:
	add.s32 	%r86, %r86, %r4;
	setp.lt.s32 	%p28, %r86, %r45;
	@%p28 bra 	$L__BB0_26;
	bra.uni 	$L__BB0_46;
$L__BB0_41:
	setp.lt.s32 	%p29, %r85, 0;
	@%p29 bra 	$L__BB0_45;
	setp.eq.s32 	%p30, %r85, 0;
	@%p30 bra 	$L__BB0_44;
	mad.lo.s32 	%r75, %r85, %r45, %r29;
	mul.wide.s32 	%rd80, %r75, 8;
	add.s64 	%rd81, %rd3, %rd80;
	ld.global.f64 	%fd124, [%rd81];
	ld.global.f64 	%fd125, [%rd4];
	div.rn.f64 	%fd126, %fd124, %fd125;
	add.s64 	%rd82, %rd1, %rd80;
	st.global.f64 	[%rd82], %fd126;
	bra.uni 	$L__BB0_45;
$L__BB0_44:
	mov.b64 	%rd83, 4607182418800017408;
	st.global.u64 	[%rd5], %rd83;
$L__BB0_45:
	add.s32 	%r85, %r85, %r4;
	setp.lt.s32 	%p31, %r85, %r45;
	@%p31 bra 	$L__BB0_41;
$L__BB0_46:
	bar.sync 	0;
	add.s32 	%r76, %r76, 1;
	setp.ne.s32 	%p32, %r76, %r45;
	add.s16 	%rs12, %rs12, 1;
	add.s16 	%rs11, %rs11, 1;
	@%p32 bra 	$L__BB0_3;
$L__BB0_47:
	bar.sync 	0;
	ret;
$L__BB0_48:
	mov.b64 	%rd79, 4607182418800017408;
	st.global.u64 	[%rd5], %rd79;
	bra.uni 	$L__BB0_40;

}


// ===== COMPILED SASS (sm_100) =====

	.target	sm_100

	.elftype	@"ET_EXEC"


//--------------------- .note.nv.tkinfo           --------------------------
	.section	.note.nv.tkinfo,"",@"SHT_NOTE"
	.sectionflags	@"SHF_NOTE_NV_TKINFO"
	.tkinfo
        /*0018*/ 	.word	0x00000002
        /*0030*/ 	.string	""
        /*0030*/ 	.string	"ptxas"
        /*0030*/ 	.string	"Cuda compilation tools, release 13.0, V13.0.88"
        /*0030*/ 	.string	"Build cuda_13.0.r13.0/compiler.36424714_0"
        /*0030*/ 	.string	"-arch sm_100 -m 64 "



//--------------------- .note.nv.cuinfo           --------------------------
	.section	.note.nv.cuinfo,"",@"SHT_NOTE"
	.sectionflags	@"SHF_NOTE_NV_CUINFO"
        /*0018*/ 	.short	0x0002
        /*001a*/ 	.short	0x0064
        /*001c*/ 	.short	0x0082
	.zero		2


//--------------------- .nv.info                  --------------------------
	.section	.nv.info,"",@"SHT_CUDA_INFO"
	.align	4


	//----- nvinfo : EIATTR_REGCOUNT
	.align		4
        /*0000*/ 	.byte	0x04, 0x2f
        /*0002*/ 	.short	(.L_1 - .L_0)
	.align		4
.L_0:
        /*0004*/ 	.word	index@(_Z10batched_luPdS_S_ii)
        /*0008*/ 	.word	0x00000028


	//----- nvinfo : EIATTR_FRAME_SIZE
	.align		4
.L_1:
        /*000c*/ 	.byte	0x04, 0x11
        /*000e*/ 	.short	(.L_3 - .L_2)
	.align		4
.L_2:
        /*0010*/ 	.word	index@($__internal_0_$__cuda_sm20_div_rn_f64_full)
        /*0014*/ 	.word	0x00000000


	//----- nvinfo : EIATTR_FRAME_SIZE
	.align		4
.L_3:
        /*0018*/ 	.byte	0x04, 0x11
        /*001a*/ 	.short	(.L_5 - .L_4)
	.align		4
.L_4:
        /*001c*/ 	.word	index@(_Z10batched_luPdS_S_ii)
        /*0020*/ 	.word	0x00000000


	//----- nvinfo : EIATTR_MIN_STACK_SIZE
	.align		4
.L_5:
        /*0024*/ 	.byte	0x04, 0x12
        /*0026*/ 	.short	(.L_7 - .L_6)
	.align		4
.L_6:
        /*0028*/ 	.word	index@(_Z10batched_luPdS_S_ii)
        /*002c*/ 	.word	0x00000000
.L_7:


//--------------------- .nv.compat                --------------------------
	.section	.nv.compat,"",@"SHT_CUDA_COMPAT_INFO"
	.align	4
        /*0000*/ 	.byte	0x02, 0x09, 0x00, 0x00, 0x02, 0x02, 0x01, 0x00, 0x02, 0x05, 0x05, 0x00, 0x03, 0x07, 0x01, 0x01
        /*0010*/ 	.byte	0x02, 0x03, 0x00, 0x00, 0x02, 0x06, 0x01, 0x00, 0x04, 0x0b, 0x08, 0x00, 0x01, 0x00, 0x00, 0x00
        /*0020*/ 	.byte	0x00, 0x00, 0x00, 0x00


//--------------------- .nv.info._Z10batched_luPdS_S_ii --------------------------
	.section	.nv.info._Z10batched_luPdS_S_ii,"",@"SHT_CUDA_INFO"
	.sectionflags	@""
	.align	4


	//----- nvinfo : EIATTR_CUDA_API_VERSION
	.align		4
        /*0000*/ 	.byte	0x04, 0x37
        /*0002*/ 	.short	(.L_9 - .L_8)
.L_8:
        /*0004*/ 	.word	0x00000082


	//----- nvinfo : EIATTR_KPARAM_INFO
	.align		4
.L_9:
        /*0008*/ 	.byte	0x04, 0x17
        /*000a*/ 	.short	(.L_11 - .L_10)
.L_10:
        /*000c*/ 	.word	0x00000000
        /*0010*/ 	.short	0x0004
        /*0012*/ 	.short	0x001c
        /*0014*/ 	.byte	0x00, 0xf0, 0x11, 0x00


	//----- nvinfo : EIATTR_KPARAM_INFO
	.align		4
.L_11:
        /*0018*/ 	.byte	0x04, 0x17
        /*001a*/ 	.short	(.L_13 - .L_12)
.L_12:
        /*001c*/ 	.word	0x00000000
        /*0020*/ 	.short	0x0003
        /*0022*/ 	.short	0x0018
        /*0024*/ 	.byte	0x00, 0xf0, 0x11, 0x00


	//----- nvinfo : EIATTR_KPARAM_INFO
	.align		4
.L_13:
        /*0028*/ 	.byte	0x04, 0x17
        /*002a*/ 	.short	(.L_15 - .L_14)
.L_14:
        /*002c*/ 	.word	0x00000000
        /*0030*/ 	.short	0x0002
        /*0032*/ 	.short	0x0010
        /*0034*/ 	.byte	0x00, 0xf5, 0x21, 0x00


	//----- nvinfo : EIATTR_KPARAM_INFO
	.align		4
.L_15:
        /*0038*/ 	.byte	0x04, 0x17
        /*003a*/ 	.short	(.L_17 - .L_16)
.L_16:
        /*003c*/ 	.word	0x00000000
        /*0040*/ 	.short	0x0001
        /*0042*/ 	.short	0x0008
        /*0044*/ 	.byte	0x00, 0xf5, 0x21, 0x00


	//----- nvinfo : EIATTR_KPARAM_INFO
	.align		4
.L_17:
        /*0048*/ 	.byte	0x04, 0x17
        /*004a*/ 	.short	(.L_19 - .L_18)
.L_18:
        /*004c*/ 	.word	0x00000000
        /*0050*/ 	.short	0x0000
        /*0052*/ 	.short	0x0000
        /*0054*/ 	.byte	0x00, 0xf5, 0x21, 0x00


	//----- nvinfo : EIATTR_SPARSE_MMA_MASK
	.align		4
.L_19:
        /*0058*/ 	.byte	0x03, 0x50
        /*005a*/ 	.short	0x0000


	//----- nvinfo : EIATTR_MAXREG_COUNT
	.align		4
        /*005c*/ 	.byte	0x03, 0x1b
        /*005e*/ 	.short	0x00ff


	//----- nvinfo : EIATTR_NUM_BARRIERS
	.align		4
        /*0060*/ 	.byte	0x02, 0x4c
        /*0062*/ 	.byte	0x01
	.zero		1


	//----- nvinfo : EIATTR_MERCURY_ISA_VERSION
	.align		4
        /*0064*/ 	.byte	0x03, 0x5f
        /*0066*/ 	.short	0x0101


	//----- nvinfo : EIATTR_VRC_CTA_INIT_COUNT
	.align		4
        /*0068*/ 	.byte	0x02, 0x4a
	.zero		1
	.zero		1


	//----- nvinfo : EIATTR_EXIT_INSTR_OFFSETS
	.align		4
        /*006c*/ 	.byte	0x04, 0x1c
        /*006e*/ 	.short	(.L_21 - .L_20)


	//   ....[0]....
.L_20:
        /*0070*/ 	.word	0x000019c0


	//----- nvinfo : EIATTR_CRS_STACK_SIZE
	.align		4
.L_21:
        /*0074*/ 	.byte	0x04, 0x1e
        /*0076*/ 	.short	(.L_23 - .L_22)
.L_22:
        /*0078*/ 	.word	0x00000000


	//----- nvinfo : EIATTR_CBANK_PARAM_SIZE
	.align		4
.L_23:
        /*007c*/ 	.byte	0x03, 0x19
        /*007e*/ 	.short	0x0020


	//----- nvinfo : EIATTR_PARAM_CBANK
	.align		4
        /*0080*/ 	.byte	0x04, 0x0a
        /*0082*/ 	.short	(.L_25 - .L_24)
	.align		4
.L_24:
        /*0084*/ 	.word	index@(.nv.constant0._Z10batched_luPdS_S_ii)
        /*0088*/ 	.short	0x0380
        /*008a*/ 	.short	0x0020


	//----- nvinfo : EIATTR_SW_WAR
	.align		4
.L_25:
        /*008c*/ 	.byte	0x04, 0x36
        /*008e*/ 	.short	(.L_27 - .L_26)
.L_26:
        /*0090*/ 	.word	0x00000008
.L_27:


//--------------------- .nv.callgraph             --------------------------
	.section	.nv.callgraph,"",@"SHT_CUDA_CALLGRAPH"
	.align	4
	.sectionentsize	8
	.align		4
        /*0000*/ 	.word	0x00000000
	.align		4
        /*0004*/ 	.word	0xffffffff
	.align		4
        /*0008*/ 	.word	0x00000000
	.align		4
        /*000c*/ 	.word	0xfffffffe
	.align		4
        /*0010*/ 	.word	0x00000000
	.align		4
        /*0014*/ 	.word	0xfffffffd
	.align		4
        /*0018*/ 	.word	0x00000000
	.align		4
        /*001c*/ 	.word	0xfffffffc


//--------------------- .text._Z10batched_luPdS_S_ii --------------------------
	.section	.text._Z10batched_luPdS_S_ii,"ax",@progbits
	.align	128
        .global         _Z10batched_luPdS_S_ii
        .type           _Z10batched_luPdS_S_ii,@function
        .size           _Z10batched_luPdS_S_ii,(.L_x_47 - _Z10batched_luPdS_S_ii)
        .other          _Z10batched_luPdS_S_ii,@"STO_CUDA_ENTRY STV_DEFAULT"
_Z10batched_luPdS_S_ii:
.text._Z10batched_luPdS_S_ii:
[----:B------:R-:W-:Y:S08]  /*0000*/  LDC R1, c[0x0][0x37c] ;  /* 0x0000df00ff017b82 */ /* 0x000ff00000000800 */
[----:B------:R-:W0:Y:S01]  /*0010*/  S2UR UR5, SR_CTAID.X ;  /* 0x00000000000579c3 */ /* 0x000e220000002500 */
[----:B------:R-:W0:Y:S02]  /*0020*/  LDCU UR4, c[0x0][0x39c] ;  /* 0x00007380ff0477ac */ /* 0x000e240008000800 */
[----:B0-----:R-:W-:-:S09]  /*0030*/  UISETP.GE.AND UP0, UPT, UR5, UR4, UPT ;  /* 0x000000040500728c */ /* 0x001fd2000bf06270 */
[----:B------:R-:W-:Y:S05]  /*0040*/  BRA.U UP0, `(.L_x_0) ;  /* 0x0000001900587547 */ /* 0x000fea000b800000 */
[----:B------:R-:W0:Y:S02]  /*0050*/  LDCU UR6, c[0x0][0x398] ;  /* 0x00007300ff0677ac */ /* 0x000e240008000800 */
[----:B0-----:R-:W-:Y:S02]  /*0060*/  UISETP.GE.AND UP0, UPT, UR6, 0x1, UPT ;  /* 0x000000010600788c */ /* 0x001fe4000bf06270 */
[----:B------:R-:W-:-:S04]  /*0070*/  UIMAD UR4, UR5, UR6, URZ ;  /* 0x00000006050472a4 */ /* 0x000fc8000f8e02ff */
[----:B------:R-:W-:-:S03]  /*0080*/  UIMAD UR4, UR4, UR6, URZ ;  /* 0x00000006040472a4 */ /* 0x000fc6000f8e02ff */
[----:B------:R-:W-:Y:S09]  /*0090*/  BRA.U !UP0, `(.L_x_0) ;  /* 0x0000001908447547 */ /* 0x000ff2000b800000 */
[----:B------:R-:W0:Y:S01]  /*00a0*/  S2R R4, SR_TID.X ;  /* 0x0000000000047919 */ /* 0x000e220000002100 */
[----:B------:R-:W-:Y:S01]  /*00b0*/  BSSY.RECONVERGENT B0, `(.L_x_0) ;  /* 0x000018f000007945 */ /* 0x000fe20003800200 */
[----:B------:R-:W-:Y:S01]  /*00c0*/  IMAD.MOV.U32 R3, RZ, RZ, RZ ;  /* 0x000000ffff037224 */ /* 0x000fe200078e00ff */
[----:B------:R-:W-:Y:S01]  /*00d0*/  PRMT R2, RZ, 0x7610, R2 ;  /* 0x00007610ff027816 */ /* 0x000fe20000000002 */
[----:B------:R-:W1:Y:S01]  /*00e0*/  LDCU UR6, c[0x0][0x360] ;  /* 0x00006c00ff0677ac */ /* 0x000e620008000800 */
[----:B------:R-:W-:Y:S01]  /*00f0*/  PRMT R0, RZ, 0x7610, R0 ;  /* 0x00007610ff007816 */ /* 0x000fe20000000000 */
[----:B------:R-:W2:Y:S01]  /*0100*/  LDCU.64 UR8, c[0x0][0x358] ;  /* 0x00006b00ff0877ac */ /* 0x000ea20008000a00 */
[----:B------:R-:W3:Y:S01]  /*0110*/  LDCU UR11, c[0x0][0x398] ;  /* 0x00007300ff0b77ac */ /* 0x000ee20008000800 */
[----:B------:R-:W4:Y:S04]  /*0120*/  LDCU UR10, c[0x0][0x398] ;  /* 0x00007300ff0a77ac */ /* 0x000f280008000800 */
.L_x_40:
[----:B------:R-:W5:Y:S01]  /*0130*/  LDCU UR7, c[0x0][0x398] ;  /* 0x00007300ff0777ac */ /* 0x000f620008000800 */
[----:B------:R-:W-:Y:S01]  /*0140*/  LOP3.LUT R9, R0, 0x7, RZ, 0xc0, !PT ;  /* 0x0000000700097812 */ /* 0x000fe200078ec0ff */
[----:B------:R-:W-:Y:S03]  /*0150*/  BSSY.RECONVERGENT B1, `(.L_x_1) ;  /* 0x00000a4000017945 */ /* 0x000fe60003800200 */
[----:B--2---:R-:W-:Y:S01]  /*0160*/  IADD3 R18, PT, PT, R9, -0x1, RZ ;  /* 0xffffffff09127810 */ /* 0x004fe20007ffe0ff */
[----:B-----5:R-:W-:-:S05]  /*0170*/  IMAD.U32 R11, RZ, RZ, UR7 ;  /* 0x00000007ff0b7e24 */ /* 0x020fca000f8e00ff */
[----:B0-----:R-:W-:-:S13]  /*0180*/  ISETP.GE.U32.AND P0, PT, R4, R11, PT ;  /* 0x0000000b0400720c */ /* 0x001fda0003f06070 */
[----:B-1--4-:R-:W-:Y:S05]  /*0190*/  @P0 BRA `(.L_x_2) ;  /* 0x00000008007c0947 */ /* 0x012fea0003800000 */
[----:B------:R-:W-:Y:S01]  /*01a0*/  ISETP.NE.AND P0, PT, R3, RZ, PT ;  /* 0x000000ff0300720c */ /* 0x000fe20003f05270 */
[----:B------:R-:W-:-:S04]  /*01b0*/  IMAD R6, R11, UR5, R3 ;  /* 0x000000050b067c24 */ /* 0x000fc8000f8e0203 */
[----:B------:R-:W-:-:S08]  /*01c0*/  IMAD R5, R6, R11, RZ ;  /* 0x0000000b06057224 */ /* 0x000fd000078e02ff */
[----:B------:R-:W-:Y:S05]  /*01d0*/  @P0 BRA `(.L_x_3) ;  /* 0x0000000000440947 */ /* 0x000fea0003800000 */
[----:B------:R-:W0:Y:S01]  /*01e0*/  LDC.64 R16, c[0x0][0x390] ;  /* 0x0000e400ff107b82 */ /* 0x000e220000000a00 */
[----:B------:R-:W-:-:S07]  /*01f0*/  IMAD.MOV.U32 R8, RZ, RZ, R4 ;  /* 0x000000ffff087224 */ /* 0x000fce00078e0004 */
[----:B------:R-:W0:Y:S02]  /*0200*/  LDC.64 R14, c[0x0][0x380] ;  /* 0x0000e000ff0e7b82 */ /* 0x000e240000000a00 */
.L_x_6:
[----:B------:R-:W-:Y:S01]  /*0210*/  ISETP.GE.AND P0, PT, R8, RZ, PT ;  /* 0x000000ff0800720c */ /* 0x000fe20003f06270 */
[----:B------:R-:W-:Y:S01]  /*0220*/  BSSY.RECONVERGENT B2, `(.L_x_4) ;  /* 0x0000008000027945 */ /* 0x000fe20003800200 */
[----:B---3--:R-:W-:-:S11]  /*0230*/  IMAD.U32 R11, RZ, RZ, UR11 ;  /* 0x0000000bff0b7e24 */ /* 0x008fd6000f8e00ff */
[----:B------:R-:W-:Y:S05]  /*0240*/  @!P0 BRA `(.L_x_5) ;  /* 0x0000000000148947 */ /* 0x000fea0003800000 */
[----:B------:R-:W-:-:S05]  /*0250*/  IADD3 R13, PT, PT, R5, R8, RZ ;  /* 0x00000008050d7210 */ /* 0x000fca0007ffe0ff */
[----:B0-----:R-:W-:-:S06]  /*0260*/  IMAD.WIDE R6, R13, 0x8, R14 ;  /* 0x000000080d067825 */ /* 0x001fcc00078e020e */
[----:B--2---:R-:W2:Y:S01]  /*0270*/  LDG.E.64 R6, desc[UR8][R6.64] ;  /* 0x0000000806067981 */ /* 0x004ea2000c1e1b00 */
[----:B------:R-:W-:-:S05]  /*0280*/  IMAD.WIDE R12, R13, 0x8, R16 ;  /* 0x000000080d0c7825 */ /* 0x000fca00078e0210 */
[----:B--2---:R3:W-:Y:S02]  /*0290*/  STG.E.64 desc[UR8][R12.64], R6 ;  /* 0x000000060c007986 */ /* 0x0047e4000c101b08 */
.L_x_5:
[----:B-12-4-:R-:W-:Y:S05]  /*02a0*/  BSYNC.RECONVERGENT B2 ;  /* 0x0000000000027941 */ /* 0x016fea0003800200 */
.L_x_4:
[----:B------:R-:W-:-:S05]  /*02b0*/  VIADD R8, R8, UR6 ;  /* 0x0000000608087c36 */ /* 0x000fca0008000000 */
[----:B------:R-:W-:-:S13]  /*02c0*/  ISETP.GE.AND P0, PT, R8, R11, PT ;  /* 0x0000000b0800720c */ /* 0x000fda0003f06270 */
[----:B------:R-:W-:Y:S05]  /*02d0*/  @!P0 BRA `(.L_x_6) ;  /* 0xfffffffc00cc8947 */ /* 0x000fea000383ffff */
[----:B------:R-:W-:Y:S05]  /*02e0*/  BRA `(.L_x_2) ;  /* 0x0000000800287947 */ /* 0x000fea0003800000 */
.L_x_3:
[C---:B------:R-:W-:Y:S01]  /*02f0*/  LOP3.LUT R7, R3.reuse, 0xfffffff8, RZ, 0xc0, !PT ;  /* 0xfffffff803077812 */ /* 0x040fe200078ec0ff */
[----:B------:R-:W-:Y:S01]  /*0300*/  IMAD.MOV.U32 R8, RZ, RZ, R4 ;  /* 0x000000ffff087224 */ /* 0x000fe200078e0004 */
[----:B------:R-:W-:Y:S02]  /*0310*/  LOP3.LUT R6, R3, 0x7ffffff8, RZ, 0xc0, !PT ;  /* 0x7ffffff803067812 */ /* 0x000fe400078ec0ff */
[----:B------:R-:W-:-:S07]  /*0320*/  IADD3 R7, PT, PT, -R7, RZ, RZ ;  /* 0x000000ff07077210 */ /* 0x000fce0007ffe1ff */
.L_x_17:
[----:B------:R-:W-:Y:S01]  /*0330*/  ISETP.GE.AND P0, PT, R8, R3, PT ;  /* 0x000000030800720c */ /* 0x000fe20003f06270 */
[----:B------:R-:W-:-:S12]  /*0340*/  BSSY.RECONVERGENT B2, `(.L_x_7) ;  /* 0x000007f000027945 */ /* 0x000fd80003800200 */
[----:B0-----:R-:W-:Y:S05]  /*0350*/  @!P0 BRA `(.L_x_8) ;  /* 0x0000000400f48947 */ /* 0x001fea0003800000 */
[----:B------:R-:W-:Y:S01]  /*0360*/  ISETP.GE.U32.AND P0, PT, R3, 0x8, PT ;  /* 0x000000080300780c */ /* 0x000fe20003f06070 */
[----:B------:R-:W-:Y:S01]  /*0370*/  BSSY.RECONVERGENT B3, `(.L_x_9) ;  /* 0x0000035000037945 */ /* 0x000fe20003800200 */
[----:B------:R-:W-:Y:S01]  /*0380*/  VIADD R32, R8, UR4 ;  /* 0x0000000408207c36 */ /* 0x000fe20008000000 */
[----:B------:R-:W-:Y:S01]  /*0390*/  CS2R R12, SRZ ;  /* 0x00000000000c7805 */ /* 0x000fe2000001ff00 */
[----:B------:R-:W-:-:S09]  /*03a0*/  IMAD.MOV.U32 R19, RZ, RZ, RZ ;  /* 0x000000ffff137224 */ /* 0x000fd200078e00ff */
[----:B------:R-:W-:Y:S05]  /*03b0*/  @!P0 BRA `(.L_x_10) ;  /* 0x0000000000c08947 */ /* 0x000fea0003800000 */
[----:B------:R-:W-:Y:S01]  /*03c0*/  BSSY.RECONVERGENT B4, `(.L_x_11) ;  /* 0x000002e000047945 */ /* 0x000fe20003800200 */
[----:B------:R-:W-:Y:S01]  /*03d0*/  MOV R34, R5 ;  /* 0x0000000500227202 */ /* 0x000fe20000000f00 */
[----:B------:R-:W-:Y:S01]  /*03e0*/  IMAD.MOV.U32 R19, RZ, RZ, R32 ;  /* 0x000000ffff137224 */ /* 0x000fe200078e0020 */
[----:B------:R-:W-:Y:S01]  /*03f0*/  CS2R R12, SRZ ;  /* 0x00000000000c7805 */ /* 0x000fe2000001ff00 */
[----:B------:R-:W-:-:S07]  /*0400*/  IMAD.MOV.U32 R33, RZ, RZ, R7 ;  /* 0x000000ffff217224 */ /* 0x000fce00078e0007 */
.L_x_12:
[----:B------:R-:W0:Y:S08]  /*0410*/  LDC.64 R30, c[0x0][0x388] ;  /* 0x0000e200ff1e7b82 */ /* 0x000e300000000a00 */
[----:B------:R-:W5:Y:S08]  /*0420*/  LDC.64 R14, c[0x0][0x390] ;  /* 0x0000e400ff0e7b82 */ /* 0x000f700000000a00 */
[----:B------:R-:W1:Y:S01]  /*0430*/  LDC R36, c[0x0][0x398] ;  /* 0x0000e600ff247b82 */ /* 0x000e620000000800 */
[----:B0-----:R-:W-:-:S05]  /*0440*/  IMAD.WIDE R30, R34, 0x8, R30 ;  /* 0x00000008221e7825 */ /* 0x001fca00078e021e */
[----:B--2---:R-:W2:Y:S01]  /*0450*/  LDG.E.64 R10, desc[UR8][R30.64] ;  /* 0x000000081e0a7981 */ /* 0x004ea2000c1e1b00 */
[----:B-----5:R-:W-:-:S03]  /*0460*/  IMAD.WIDE R14, R19, 0x8, R14 ;  /* 0x00000008130e7825 */ /* 0x020fc600078e020e */
[----:B------:R-:W5:Y:S04]  /*0470*/  LDG.E.64 R22, desc[UR8][R30.64+0x8] ;  /* 0x000008081e167981 */ /* 0x000f68000c1e1b00 */
[----:B------:R-:W2:Y:S01]  /*0480*/  LDG.E.64 R26, desc[UR8][R14.64] ;  /* 0x000000080e1a7981 */ /* 0x000ea2000c1e1b00 */
[----:B-1----:R-:W-:-:S03]  /*0490*/  IMAD.WIDE.U32 R28, R36, 0x8, R14 ;  /* 0x00000008241c7825 */ /* 0x002fc600078e000e */
[----:B------:R-:W3:Y:S04]  /*04a0*/  LDG.E.64 R16, desc[UR8][R30.64+0x18] ;  /* 0x000018081e107981 */ /* 0x000ee8000c1e1b00 */
[----:B------:R0:W5:Y:S02]  /*04b0*/  LDG.E.64 R20, desc[UR8][R28.64] ;  /* 0x000000081c147981 */ /* 0x000164000c1e1b00 */
[----:B0-----:R-:W-:-:S04]  /*04c0*/  IMAD.WIDE.U32 R28, R36, 0x8, R28 ;  /* 0x00000008241c7825 */ /* 0x001fc800078e001c */
[----:B------:R-:W-:-:S05]  /*04d0*/  IMAD.WIDE.U32 R24, R36, 0x8, R28 ;  /* 0x0000000824187825 */ /* 0x000fca00078e001c */
[----:B------:R-:W3:Y:S01]  /*04e0*/  LDG.E.64 R14, desc[UR8][R24.64] ;  /* 0x00000008180e7981 */ /* 0x000ee2000c1e1b00 */
[----:B--2---:R-:W-:-:S03]  /*04f0*/  DFMA R26, R10, R26, R12 ;  /* 0x0000001a0a1a722b */ /* 0x004fc6000000000c */
[----:B------:R-:W2:Y:S04]  /*0500*/  LDG.E.64 R12, desc[UR8][R30.64+0x10] ;  /* 0x000010081e0c7981 */ /* 0x000ea8000c1e1b00 */
[----:B------:R0:W2:Y:S01]  /*0510*/  LDG.E.64 R10, desc[UR8][R28.64] ;  /* 0x000000081c0a7981 */ /* 0x0000a2000c1e1b00 */
[----:B-----5:R-:W-:Y:S01]  /*0520*/  DFMA R26, R22, R20, R26 ;  /* 0x00000014161a722b */ /* 0x020fe2000000001a */
[----:B------:R-:W-:-:S04]  /*0530*/  IMAD.WIDE.U32 R20, R36, 0x8, R24 ;  /* 0x0000000824147825 */ /* 0x000fc800078e0018 */
[----:B------:R-:W-:-:S04]  /*0540*/  IMAD.WIDE.U32 R22, R36, 0x8, R20 ;  /* 0x0000000824167825 */ /* 0x000fc800078e0014 */
[----:B0-----:R-:W-:-:S05]  /*0550*/  IMAD.WIDE.U32 R28, R36, 0x8, R22 ;  /* 0x00000008241c7825 */ /* 0x001fca00078e0016 */
[----:B------:R-:W5:Y:S01]  /*0560*/  LDG.E.64 R24, desc[UR8][R28.64] ;  /* 0x000000081c187981 */ /* 0x000f62000c1e1b00 */
[----:B--2---:R-:W-:-:S03]  /*0570*/  DFMA R26, R12, R10, R26 ;  /* 0x0000000a0c1a722b */ /* 0x004fc6000000001a */
[----:B------:R-:W2:Y:S04]  /*0580*/  LDG.E.64 R10, desc[UR8][R30.64+0x20] ;  /* 0x000020081e0a7981 */ /* 0x000ea8000c1e1b00 */
[----:B------:R-:W2:Y:S01]  /*0590*/  LDG.E.64 R12, desc[UR8][R20.64] ;  /* 0x00000008140c7981 */ /* 0x000ea2000c1e1b00 */
[----:B---3--:R-:W-:-:S03]  /*05a0*/  DFMA R14, R16, R14, R26 ;  /* 0x0000000e100e722b */ /* 0x008fc6000000001a */
[----:B------:R-:W3:Y:S04]  /*05b0*/  LDG.E.64 R16, desc[UR8][R30.64+0x28] ;  /* 0x000028081e107981 */ /* 0x000ee8000c1e1b00 */
[----:B------:R-:W3:Y:S01]  /*05c0*/  LDG.E.64 R20, desc[UR8][R22.64] ;  /* 0x0000000816147981 */ /* 0x000ee2000c1e1b00 */
[----:B------:R-:W-:-:S03]  /*05d0*/  IMAD.WIDE.U32 R26, R36, 0x8, R28 ;  /* 0x00000008241a7825 */ /* 0x000fc600078e001c */
[----:B------:R-:W4:Y:S04]  /*05e0*/  LDG.E.64 R28, desc[UR8][R30.64+0x38] ;  /* 0x000038081e1c7981 */ /* 0x000f28000c1e1b00 */
[----:B------:R-:W4:Y:S04]  /*05f0*/  LDG.E.64 R26, desc[UR8][R26.64] ;  /* 0x000000081a1a7981 */ /* 0x000f28000c1e1b00 */
[----:B------:R-:W5:Y:S01]  /*0600*/  LDG.E.64 R22, desc[UR8][R30.64+0x30] ;  /* 0x000030081e167981 */ /* 0x000f62000c1e1b00 */
[----:B------:R-:W-:-:S04]  /*0610*/  IADD3 R33, PT, PT, R33, 0x8, RZ ;  /* 0x0000000821217810 */ /* 0x000fc80007ffe0ff */
[----:B------:R-:W-:Y:S01]  /*0620*/  ISETP.NE.AND P0, PT, R33, RZ, PT ;  /* 0x000000ff2100720c */ /* 0x000fe20003f05270 */
[----:B------:R-:W-:Y:S02]  /*0630*/  IMAD R19, R36, 0x8, R19 ;  /* 0x0000000824137824 */ /* 0x000fe400078e0213 */
[----:B------:R-:W-:Y:S01]  /*0640*/  VIADD R34, R34, 0x8 ;  /* 0x0000000822227836 */ /* 0x000fe20000000000 */
[----:B--2---:R-:W-:-:S08]  /*0650*/  DFMA R10, R10, R12, R14 ;  /* 0x0000000c0a0a722b */ /* 0x004fd0000000000e */
[----:B---3--:R-:W-:-:S08]  /*0660*/  DFMA R10, R16, R20, R10 ;  /* 0x00000014100a722b */ /* 0x008fd0000000000a */
[----:B-----5:R-:W-:-:S08]  /*0670*/  DFMA R10, R22, R24, R10 ;  /* 0x00000018160a722b */ /* 0x020fd0000000000a */
[----:B----4-:R-:W-:Y:S01]  /*0680*/  DFMA R12, R28, R26, R10 ;  /* 0x0000001a1c0c722b */ /* 0x010fe2000000000a */
[----:B------:R-:W-:Y:S10]  /*0690*/  @P0 BRA `(.L_x_12) ;  /* 0xfffffffc005c0947 */ /* 0x000ff4000383ffff */
[----:B------:R-:W-:Y:S05]  /*06a0*/  BSYNC.RECONVERGENT B4 ;  /* 0x0000000000047941 */ /* 0x000fea0003800200 */
.L_x_11:
[----:B------:R-:W-:-:S07]  /*06b0*/  MOV R19, R6 ;  /* 0x0000000600137202 */ /* 0x000fce0000000f00 */
.L_x_10:
[----:B-1234-:R-:W-:Y:S05]  /*06c0*/  BSYNC.RECONVERGENT B3 ;  /* 0x0000000000037941 */ /* 0x01efea0003800200 */
.L_x_9:
[----:B------:R-:W-:Y:S01]  /*06d0*/  LOP3.LUT P0, RZ, R3, 0x7, RZ, 0xc0, !PT ;  /* 0x0000000703ff7812 */ /* 0x000fe2000780c0ff */
[----:B------:R-:W-:-:S12]  /*06e0*/  BSSY.RECONVERGENT B3, `(.L_x_13) ;  /* 0x000003b000037945 */ /* 0x000fd80003800200 */
[----:B------:R-:W-:Y:S05]  /*06f0*/  @!P0 BRA `(.L_x_14) ;  /* 0x0000000000e48947 */ /* 0x000fea0003800000 */
[----:B------:R-:W-:Y:S01]  /*0700*/  ISETP.GE.U32.AND P0, PT, R18, 0x3, PT ;  /* 0x000000031200780c */ /* 0x000fe20003f06070 */
[----:B------:R-:W-:Y:S01]  /*0710*/  BSSY.RECONVERGENT B4, `(.L_x_15) ;  /* 0x000001a000047945 */ /* 0x000fe20003800200 */
[----:B------:R-:W-:-:S11]  /*0720*/  LOP3.LUT P1, RZ, R9, 0x3, RZ, 0xc0, !PT ;  /* 0x0000000309ff7812 */ /* 0x000fd6000782c0ff */
[----:B------:R-:W-:Y:S05]  /*0730*/  @!P0 BRA `(.L_x_16) ;  /* 0x00000000005c8947 */ /* 0x000fea0003800000 */
[----:B------:R-:W0:Y:S01]  /*0740*/  LDC R25, c[0x0][0x398] ;  /* 0x0000e600ff197b82 */ /* 0x000e220000000800 */
[----:B------:R-:W-:-:S07]  /*0750*/  IMAD.IADD R15, R5, 0x1, R19 ;  /* 0x00000001050f7824 */ /* 0x000fce00078e0213 */
[----:B------:R-:W1:Y:S08]  /*0760*/  LDC.64 R30, c[0x0][0x388] ;  /* 0x0000e200ff1e7b82 */ /* 0x000e700000000a00 */
[----:B------:R-:W2:Y:S01]  /*0770*/  LDC.64 R10, c[0x0][0x390] ;  /* 0x0000e400ff0a7b82 */ /* 0x000ea20000000a00 */
[----:B0-----:R-:W-:Y:S02]  /*0780*/  IMAD R17, R19, R25, R32 ;  /* 0x0000001913117224 */ /* 0x001fe400078e0220 */
[----:B-1----:R-:W-:-:S05]  /*0790*/  IMAD.WIDE R30, R15, 0x8, R30 ;  /* 0x000000080f1e7825 */ /* 0x002fca00078e021e */
[----:B------:R-:W3:Y:S01]  /*07a0*/  LDG.E.64 R28, desc[UR8][R30.64] ;  /* 0x000000081e1c7981 */ /* 0x000ee2000c1e1b00 */
[----:B--2---:R-:W-:-:S03]  /*07b0*/  IMAD.WIDE R10, R17, 0x8, R10 ;  /* 0x00000008110a7825 */ /* 0x004fc600078e020a */
[----:B------:R-:W2:Y:S04]  /*07c0*/  LDG.E.64 R22, desc[UR8][R30.64+0x18] ;  /* 0x000018081e167981 */ /* 0x000ea8000c1e1b00 */
[----:B------:R-:W3:Y:S01]  /*07d0*/  LDG.E.64 R26, desc[UR8][R10.64] ;  /* 0x000000080a1a7981 */ /* 0x000ee2000c1e1b00 */
[----:B------:R-:W-:-:S03]  /*07e0*/  IMAD.WIDE.U32 R36, R25, 0x8, R10 ;  /* 0x0000000819247825 */ /* 0x000fc600078e000a */
[----:B------:R-:W4:Y:S04]  /*07f0*/  LDG.E.64 R16, desc[UR8][R30.64+0x10] ;  /* 0x000010081e107981 */ /* 0x000f28000c1e1b00 */
[----:B------:R-:W5:Y:S01]  /*0800*/  LDG.E.64 R14, desc[UR8][R36.64] ;  /* 0x00000008240e7981 */ /* 0x000f62000c1e1b00 */
[----:B------:R-:W-:-:S03]  /*0810*/  IMAD.WIDE.U32 R34, R25, 0x8, R36 ;  /* 0x0000000819227825 */ /* 0x000fc600078e0024 */
[----:B------:R-:W5:Y:S04]  /*0820*/  LDG.E.64 R10, desc[UR8][R30.64+0x8] ;  /* 0x000008081e0a7981 */ /* 0x000f68000c1e1b00 */
[----:B------:R-:W4:Y:S01]  /*0830*/  LDG.E.64 R20, desc[UR8][R34.64] ;  /* 0x0000000822147981 */ /* 0x000f22000c1e1b00 */
[----:B------:R-:W-:-:S06]  /*0840*/  IMAD.WIDE.U32 R24, R25, 0x8, R34 ;  /* 0x0000000819187825 */ /* 0x000fcc00078e0022 */
[----:B------:R-:W2:Y:S01]  /*0850*/  LDG.E.64 R24, desc[UR8][R24.64] ;  /* 0x0000000818187981 */ /* 0x000ea2000c1e1b00 */
[----:B------:R-:W-:Y:S01]  /*0860*/  VIADD R19, R19, 0x4 ;  /* 0x0000000413137836 */ /* 0x000fe20000000000 */
[----:B---3--:R-:W-:-:S08]  /*0870*/  DFMA R26, R28, R26, R12 ;  /* 0x0000001a1c1a722b */ /* 0x008fd0000000000c */
[----:B-----5:R-:W-:-:S08]  /*0880*/  DFMA R10, R10, R14, R26 ;  /* 0x0000000e0a0a722b */ /* 0x020fd0000000001a */
[----:B----4-:R-:W-:-:S08]  /*0890*/  DFMA R10, R16, R20, R10 ;  /* 0x00000014100a722b */ /* 0x010fd0000000000a */
[----:B--2---:R-:W-:-:S11]  /*08a0*/  DFMA R12, R22, R24, R10 ;  /* 0x00000018160c722b */ /* 0x004fd6000000000a */
.L_x_16:
[----:B------:R-:W-:Y:S05]  /*08b0*/  BSYNC.RECONVERGENT B4 ;  /* 0x0000000000047941 */ /* 0x000fea0003800200 */
.L_x_15:
[----:B------:R-:W-:Y:S05]  /*08c0*/  @!P1 BRA `(.L_x_14) ;  /* 0x0000000000709947 */ /* 0x000fea0003800000 */
[C---:B------:R-:W-:Y:S02]  /*08d0*/  LOP3.LUT R10, R2.reuse, 0x3, RZ, 0xc0, !PT ;  /* 0x00000003020a7812 */ /* 0x040fe400078ec0ff */
[----:B------:R-:W-:Y:S02]  /*08e0*/  LOP3.LUT P1, RZ, R2, 0x1, RZ, 0xc0, !PT ;  /* 0x0000000102ff7812 */ /* 0x000fe4000782c0ff */
[----:B------:R-:W-:-:S11]  /*08f0*/  ISETP.NE.AND P0, PT, R10, 0x1, PT ;  /* 0x000000010a00780c */ /* 0x000fd60003f05270 */
[----:B------:R-:W0:Y:S02]  /*0900*/  @P1 LDC R28, c[0x0][0x398] ;  /* 0x0000e600ff1c1b82 */ /* 0x000e240000000800 */
[----:B------:R-:W-:-:S06]  /*0910*/  @P0 IADD3 R17, PT, PT, R5, R19, RZ ;  /* 0x0000001305110210 */ /* 0x000fcc0007ffe0ff */
[----:B------:R-:W1:Y:S08]  /*0920*/  @P0 LDC R23, c[0x0][0x398] ;  /* 0x0000e600ff170b82 */ /* 0x000e700000000800 */
[----:B------:R-:W2:Y:S08]  /*0930*/  @P0 LDC.64 R24, c[0x0][0x388] ;  /* 0x0000e200ff180b82 */ /* 0x000eb00000000a00 */
[----:B------:R-:W3:Y:S08]  /*0940*/  @P0 LDC.64 R26, c[0x0][0x390] ;  /* 0x0000e400ff1a0b82 */ /* 0x000ef00000000a00 */
[----:B------:R-:W4:Y:S01]  /*0950*/  @P1 LDC.64 R14, c[0x0][0x388] ;  /* 0x0000e200ff0e1b82 */ /* 0x000f220000000a00 */
[----:B-1----:R-:W-:-:S07]  /*0960*/  @P0 IMAD R21, R19, R23, R32 ;  /* 0x0000001713150224 */ /* 0x002fce00078e0220 */
[----:B------:R-:W1:Y:S01]  /*0970*/  @P1 LDC.64 R10, c[0x0][0x390] ;  /* 0x0000e400ff0a1b82 */ /* 0x000e620000000a00 */
[----:B--2---:R-:W-:-:S04]  /*0980*/  @P0 IMAD.WIDE R24, R17, 0x8, R24 ;  /* 0x0000000811180825 */ /* 0x004fc800078e0218 */
[----:B------:R-:W-:Y:S01]  /*0990*/  @P0 VIADD R19, R19, 0x2 ;  /* 0x0000000213130836 */ /* 0x000fe20000000000 */
[----:B------:R-:W2:Y:S01]  /*09a0*/  @P0 LDG.E.64 R16, desc[UR8][R24.64] ;  /* 0x0000000818100981 */ /* 0x000ea2000c1e1b00 */
[----:B---3--:R-:W-:-:S05]  /*09b0*/  @P0 IMAD.WIDE R26, R21, 0x8, R26 ;  /* 0x00000008151a0825 */ /* 0x008fca00078e021a */
[----:B------:R-:W2:Y:S01]  /*09c0*/  @P0 LDG.E.64 R20, desc[UR8][R26.64] ;  /* 0x000000081a140981 */ /* 0x000ea2000c1e1b00 */
[----:B------:R-:W-:-:S04]  /*09d0*/  @P0 IMAD.WIDE.U32 R22, R23, 0x8, R26 ;  /* 0x0000000817160825 */ /* 0x000fc800078e001a */
[----:B------:R-:W-:Y:S02]  /*09e0*/  @P1 IMAD.IADD R31, R5, 0x1, R19 ;  /* 0x00000001051f1824 */ /* 0x000fe400078e0213 */
[----:B0-----:R-:W-:Y:S01]  /*09f0*/  @P1 IMAD R19, R19, R28, R32 ;  /* 0x0000001c13131224 */ /* 0x001fe200078e0220 */
[----:B------:R-:W3:Y:S01]  /*0a00*/  @P0 LDG.E.64 R22, desc[UR8][R22.64] ;  /* 0x0000000816160981 */ /* 0x000ee2000c1e1b00 */
[----:B----4-:R-:W-:-:S03]  /*0a10*/  @P1 IMAD.WIDE R14, R31, 0x8, R14 ;  /* 0x000000081f0e1825 */ /* 0x010fc600078e020e */
[----:B------:R-:W3:Y:S01]  /*0a20*/  @P0 LDG.E.64 R28, desc[UR8][R24.64+0x8] ;  /* 0x00000808181c0981 */ /* 0x000ee2000c1e1b00 */
[----:B-1----:R-:W-:-:S03]  /*0a30*/  @P1 IMAD.WIDE R10, R19, 0x8, R10 ;  /* 0x00000008130a1825 */ /* 0x002fc600078e020a */
[----:B------:R-:W4:Y:S04]  /*0a40*/  @P1 LDG.E.64 R14, desc[UR8][R14.64] ;  /* 0x000000080e0e1981 */ /* 0x000f28000c1e1b00 */
[----:B------:R-:W4:Y:S01]  /*0a50*/  @P1 LDG.E.64 R10, desc[UR8][R10.64] ;  /* 0x000000080a0a1981 */ /* 0x000f22000c1e1b00 */
[----:B--2---:R-:W-:-:S08]  /*0a60*/  @P0 DFMA R16, R16, R20, R12 ;  /* 0x000000141010022b */ /* 0x004fd0000000000c */
[----:B---3--:R-:W-:-:S08]  /*0a70*/  @P0 DFMA R12, R28, R22, R16 ;  /* 0x000000161c0c022b */ /* 0x008fd00000000010 */
[----:B----4-:R-:W-:-:S11]  /*0a80*/  @P1 DFMA R12, R14, R10, R12 ;  /* 0x0000000a0e0c122b */ /* 0x010fd6000000000c */
.L_x_14:
[----:B------:R-:W-:Y:S05]  /*0a90*/  BSYNC.RECONVERGENT B3 ;  /* 0x0000000000037941 */ /* 0x000fea0003800200 */
.L_x_13:
[----:B------:R-:W0:Y:S01]  /*0aa0*/  LDC.64 R10, c[0x0][0x380] ;  /* 0x0000e000ff0a7b82 */ /* 0x000e220000000a00 */
[----:B------:R-:W1:Y:S07]  /*0ab0*/  LDCU UR7, c[0x0][0x398] ;  /* 0x00007300ff0777ac */ /* 0x000e6e0008000800 */
[----:B------:R-:W2:Y:S01]  /*0ac0*/  LDC.64 R14, c[0x0][0x390] ;  /* 0x0000e400ff0e7b82 */ /* 0x000ea20000000a00 */
[----:B-1----:R-:W-:-:S04]  /*0ad0*/  IMAD R17, R3, UR7, R32 ;  /* 0x0000000703117c24 */ /* 0x002fc8000f8e0220 */
[----:B0-----:R-:W-:-:S06]  /*0ae0*/  IMAD.WIDE R10, R17, 0x8, R10 ;  /* 0x00000008110a7825 */ /* 0x001fcc00078e020a */
[----:B------:R-:W3:Y:S01]  /*0af0*/  LDG.E.64 R10, desc[UR8][R10.64] ;  /* 0x000000080a0a7981 */ /* 0x000ee2000c1e1b00 */
[----:B--2---:R-:W-:Y:S01]  /*0b00*/  IMAD.WIDE R14, R17, 0x8, R14 ;  /* 0x00000008110e7825 */ /* 0x004fe200078e020e */
[----:B---3--:R-:W-:-:S07]  /*0b10*/  DADD R12, R10, -R12 ;  /* 0x000000000a0c7229 */ /* 0x008fce000000080c */
[----:B------:R0:W-:Y:S04]  /*0b20*/  STG.E.64 desc[UR8][R14.64], R12 ;  /* 0x0000000c0e007986 */ /* 0x0001e8000c101b08 */
.L_x_8:
[----:B-1234-:R-:W-:Y:S05]  /*0b30*/  BSYNC.RECONVERGENT B2 ;  /* 0x0000000000027941 */ /* 0x01efea0003800200 */
.L_x_7:
[----:B------:R-:W1:Y:S01]  /*0b40*/  LDCU UR7, c[0x0][0x398] ;  /* 0x00007300ff0777ac */ /* 0x000e620008000800 */
[----:B------:R-:W-:Y:S01]  /*0b50*/  IADD3 R8, PT, PT, R8, UR6, RZ ;  /* 0x0000000608087c10 */ /* 0x000fe2000fffe0ff */
[----:B-1----:R-:W-:-:S05]  /*0b60*/  IMAD.U32 R11, RZ, RZ, UR7 ;  /* 0x00000007ff0b7e24 */ /* 0x002fca000f8e00ff */
[----:B------:R-:W-:-:S13]  /*0b70*/  ISETP.GE.AND P0, PT, R8, R11, PT ;  /* 0x0000000b0800720c */ /* 0x000fda0003f06270 */
[----:B------:R-:W-:Y:S05]  /*0b80*/  @!P0 BRA `(.L_x_17) ;  /* 0xfffffff400e88947 */ /* 0x000fea000383ffff */
.L_x_2:
[----:B-1234-:R-:W-:Y:S05]  /*0b90*/  BSYNC.RECONVERGENT B1 ;  /* 0x0000000000017941 */ /* 0x01efea0003800200 */
.L_x_1:
[----:B------:R-:W-:Y:S01]  /*0ba0*/  BAR.SYNC.DEFER_BLOCKING 0x0 ;  /* 0x0000000000007b1d */ /* 0x000fe20000010000 */
[----:B------:R-:W-:-:S05]  /*0bb0*/  ISETP.GE.U32.AND P0, PT, R4, R11, PT ;  /* 0x0000000b0400720c */ /* 0x000fca0003f06070 */
[----:B------:R-:W-:Y:S08]  /*0bc0*/  BSSY.RECONVERGENT B1, `(.L_x_18) ;  /* 0x00000d7000017945 */ /* 0x000ff00003800200 */
[----:B------:R-:W-:Y:S05]  /*0bd0*/  @P0 BRA `(.L_x_19) ;  /* 0x0000000c00540947 */ /* 0x000fea0003800000 */
[----:B------:R-:W1:Y:S01]  /*0be0*/  LDC.64 R24, c[0x0][0x390] ;  /* 0x0000e400ff187b82 */ /* 0x000e620000000a00 */
[C---:B------:R-:W-:Y:S01]  /*0bf0*/  ISETP.NE.AND P0, PT, R3.reuse, RZ, PT ;  /* 0x000000ff0300720c */ /* 0x040fe20003f05270 */
[----:B------:R-:W-:-:S04]  /*0c00*/  VIADD R8, R3, UR4 ;  /* 0x0000000403087c36 */ /* 0x000fc80008000000 */
[----:B------:R-:W-:Y:S02]  /*0c10*/  IMAD R11, R3, R11, R8 ;  /* 0x0000000b030b7224 */ /* 0x000fe400078e0208 */
[----:B------:R-:W2:Y:S02]  /*0c20*/  LDC.64 R22, c[0x0][0x388] ;  /* 0x0000e200ff167b82 */ /* 0x000ea40000000a00 */
[----:B-1----:R-:W-:-:S04]  /*0c30*/  IMAD.WIDE R24, R11, 0x8, R24 ;  /* 0x000000080b187825 */ /* 0x002fc800078e0218 */
[----:B--2---:R-:W-:Y:S01]  /*0c40*/  IMAD.WIDE R22, R11, 0x8, R22 ;  /* 0x000000080b167825 */ /* 0x004fe200078e0216 */
[----:B------:R-:W-:Y:S06]  /*0c50*/  @P0 BRA `(.L_x_20) ;  /* 0x0000000000b00947 */ /* 0x000fec0003800000 */
[----:B------:R-:W1:Y:S01]  /*0c60*/  LDC.64 R20, c[0x0][0x388] ;  /* 0x0000e200ff147b82 */ /* 0x000e620000000a00 */
[----:B------:R-:W-:-:S07]  /*0c70*/  MOV R9, R4 ;  /* 0x0000000400097202 */ /* 0x000fce0000000f00 */
[----:B------:R-:W2:Y:S02]  /*0c80*/  LDC.64 R18, c[0x0][0x380] ;  /* 0x0000e000ff127b82 */ /* 0x000ea40000000a00 */
.L_x_26:
[----:B------:R-:W-:Y:S01]  /*0c90*/  ISETP.GE.AND P0, PT, R9, RZ, PT ;  /* 0x000000ff0900720c */ /* 0x000fe20003f06270 */
[----:B------:R-:W-:-:S12]  /*0ca0*/  BSSY.RECONVERGENT B2, `(.L_x_21) ;  /* 0x0000022000027945 */ /* 0x000fd80003800200 */
[----:B----4-:R-:W-:Y:S05]  /*0cb0*/  @!P0 BRA `(.L_x_22) ;  /* 0x0000000000808947 */ /* 0x010fea0003800000 */
[----:B------:R-:W-:-:S13]  /*0cc0*/  ISETP.NE.AND P0, PT, R9, RZ, PT ;  /* 0x000000ff0900720c */ /* 0x000fda0003f05270 */
[----:B------:R-:W-:Y:S05]  /*0cd0*/  @!P0 BRA `(.L_x_23) ;  /* 0x00000000006c8947 */ /* 0x000fea0003800000 */
[----:B0-----:R-:W3:Y:S01]  /*0ce0*/  LDG.E.64 R14, desc[UR8][R24.64] ;  /* 0x00000008180e7981 */ /* 0x001ee2000c1e1b00 */
[----:B------:R-:W-:-:S04]  /*0cf0*/  IMAD R33, R9, UR10, R8 ;  /* 0x0000000a09217c24 */ /* 0x000fc8000f8e0208 */
[----:B--2---:R-:W-:-:S06]  /*0d00*/  IMAD.WIDE R12, R33, 0x8, R18 ;  /* 0x00000008210c7825 */ /* 0x004fcc00078e0212 */
[----:B------:R-:W2:Y:S01]  /*0d10*/  LDG.E.64 R12, desc[UR8][R12.64] ;  /* 0x000000080c0c7981 */ /* 0x000ea2000c1e1b00 */
[----:B------:R-:W-:Y:S01]  /*0d20*/  IMAD.MOV.U32 R6, RZ, RZ, 0x1 ;  /* 0x00000001ff067424 */ /* 0x000fe200078e00ff */
[----:B------:R-:W-:Y:S01]  /*0d30*/  BSSY.RECONVERGENT B3, `(.L_x_24) ;  /* 0x0000012000037945 */ /* 0x000fe20003800200 */
[----:B---3--:R-:W0:Y:S01]  /*0d40*/  MUFU.RCP64H R7, R15 ;  /* 0x0000000f00077308 */ /* 0x008e220000001800 */
[----:B--2---:R-:W-:-:S03]  /*0d50*/  FSETP.GEU.AND P1, PT, |R13|, 6.5827683646048100446e-37, PT ;  /* 0x036000000d00780b */ /* 0x004fc60003f2e200 */
[----:B0-----:R-:W-:-:S08]  /*0d60*/  DFMA R10, -R14, R6, 1 ;  /* 0x3ff000000e0a742b */ /* 0x001fd00000000106 */
[----:B------:R-:W-:-:S08]  /*0d70*/  DFMA R10, R10, R10, R10 ;  /* 0x0000000a0a0a722b */ /* 0x000fd0000000000a */
[----:B------:R-:W-:-:S08]  /*0d80*/  DFMA R10, R6, R10, R6 ;  /* 0x0000000a060a722b */ /* 0x000fd00000000006 */
[----:B------:R-:W-:-:S08]  /*0d90*/  DFMA R6, -R14, R10, 1 ;  /* 0x3ff000000e06742b */ /* 0x000fd0000000010a */
[----:B------:R-:W-:-:S08]  /*0da0*/  DFMA R6, R10, R6, R10 ;  /* 0x000000060a06722b */ /* 0x000fd0000000000a */
[----:B------:R-:W-:-:S08]  /*0db0*/  DMUL R10, R12, R6 ;  /* 0x000000060c0a7228 */ /* 0x000fd00000000000 */
[----:B------:R-:W-:-:S08]  /*0dc0*/  DFMA R16, -R14, R10, R12 ;  /* 0x0000000a0e10722b */ /* 0x000fd0000000010c */
[----:B------:R-:W-:-:S10]  /*0dd0*/  DFMA R6, R6, R16, R10 ;  /* 0x000000100606722b */ /* 0x000fd4000000000a */
[----:B------:R-:W-:-:S05]  /*0de0*/  FFMA R5, RZ, R15, R7 ;  /* 0x0000000fff057223 */ /* 0x000fca0000000007 */
[----:B------:R-:W-:-:S13]  /*0df0*/  FSETP.GT.AND P0, PT, |R5|, 1.469367938527859385e-39, PT ;  /* 0x001000000500780b */ /* 0x000fda0003f04200 */
[----:B------:R-:W-:Y:S05]  /*0e00*/  @P0 BRA P1, `(.L_x_25) ;  /* 0x0000000000100947 */ /* 0x000fea0000800000 */
[----:B------:R-:W-:-:S07]  /*0e10*/  MOV R6, 0xe30 ;  /* 0x00000e3000067802 */ /* 0x000fce0000000f00 */
[----:B-1----:R-:W-:Y:S05]  /*0e20*/  CALL.REL.NOINC `($__internal_0_$__cuda_sm20_div_rn_f64_full) ;  /* 0x0000000800e87944 */ /* 0x002fea0003c00000 */
[----:B------:R-:W-:Y:S01]  /*0e30*/  IMAD.MOV.U32 R6, RZ, RZ, R26 ;  /* 0x000000ffff067224 */ /* 0x000fe200078e001a */
[----:B------:R-:W-:-:S07]  /*0e40*/  MOV R7, R27 ;  /* 0x0000001b00077202 */ /* 0x000fce0000000f00 */
.L_x_25:
[----:B------:R-:W-:Y:S05]  /*0e50*/  BSYNC.RECONVERGENT B3 ;  /* 0x0000000000037941 */ /* 0x000fea0003800200 */
.L_x_24:
[----:B-1----:R-:W-:-:S05]  /*0e60*/  IMAD.WIDE R10, R33, 0x8, R20 ;  /* 0x00000008210a7825 */ /* 0x002fca00078e0214 */
[----:B------:R3:W-:Y:S01]  /*0e70*/  STG.E.64 desc[UR8][R10.64], R6 ;  /* 0x000000060a007986 */ /* 0x0007e2000c101b08 */
[----:B------:R-:W-:Y:S05]  /*0e80*/  BRA `(.L_x_22) ;  /* 0x00000000000c7947 */ /* 0x000fea0003800000 */
.L_x_23:
[----:B------:R-:W-:Y:S02]  /*0e90*/  IMAD.MOV.U32 R6, RZ, RZ, 0x0 ;  /* 0x00000000ff067424 */ /* 0x000fe400078e00ff */
[----:B------:R-:W-:-:S05]  /*0ea0*/  IMAD.MOV.U32 R7, RZ, RZ, 0x3ff00000 ;  /* 0x3ff00000ff077424 */ /* 0x000fca00078e00ff */
[----:B------:R4:W-:Y:S02]  /*0eb0*/  STG.E.64 desc[UR8][R22.64], R6 ;  /* 0x0000000616007986 */ /* 0x0009e4000c101b08 */
.L_x_22:
[----:B------:R-:W-:Y:S05]  /*0ec0*/  BSYNC.RECONVERGENT B2 ;  /* 0x0000000000027941 */ /* 0x000fea0003800200 */
.L_x_21:
[----:B---3--:R-:W-:Y:S01]  /*0ed0*/  IMAD.U32 R11, RZ, RZ, UR10 ;  /* 0x0000000aff0b7e24 */ /* 0x008fe2000f8e00ff */
[----:B------:R-:W-:-:S04]  /*0ee0*/  IADD3 R9, PT, PT, R9, UR6, RZ ;  /* 0x0000000609097c10 */ /* 0x000fc8000fffe0ff */
[----:B------:R-:W-:-:S13]  /*0ef0*/  ISETP.GE.AND P0, PT, R9, R11, PT ;  /* 0x0000000b0900720c */ /* 0x000fda0003f06270 */
[----:B------:R-:W-:Y:S05]  /*0f00*/  @!P0 BRA `(.L_x_26) ;  /* 0xfffffffc00608947 */ /* 0x000fea000383ffff */
[----:B------:R-:W-:Y:S05]  /*0f10*/  BRA `(.L_x_19) ;  /* 0x0000000800847947 */ /* 0x000fea0003800000 */
.L_x_20:
[----:B------:R-:W-:Y:S01]  /*0f20*/  LOP3.LUT R19, R3, 0x7ffffff8, RZ, 0xc0, !PT ;  /* 0x7ffffff803137812 */ /* 0x000fe200078ec0ff */
[----:B------:R-:W-:Y:S01]  /*0f30*/  IMAD.MOV.U32 R34, RZ, RZ, R4 ;  /* 0x000000ffff227224 */ /* 0x000fe200078e0004 */
[----:B------:R-:W-:-:S07]  /*0f40*/  LOP3.LUT R20, R2, 0x3, RZ, 0xc0, !PT ;  /* 0x0000000302147812 */ /* 0x000fce00078ec0ff */
.L_x_39:
[----:B------:R-:W-:Y:S01]  /*0f50*/  ISETP.GE.AND P0, PT, R34, R3, PT ;  /* 0x000000032200720c */ /* 0x000fe20003f06270 */
[----:B------:R-:W-:-:S12]  /*0f60*/  BSSY.RECONVERGENT B2, `(.L_x_27) ;  /* 0x0000097000027945 */ /* 0x000fd80003800200 */
[----:B-1----:R-:W-:Y:S05]  /*0f70*/  @!P0 BRA `(.L_x_28) ;  /* 0x0000000800548947 */ /* 0x002fea0003800000 */
[----:B------:R-:W-:-:S13]  /*0f80*/  ISETP.NE.AND P0, PT, R3, R34, PT ;  /* 0x000000220300720c */ /* 0x000fda0003f05270 */
[----:B------:R-:W-:Y:S01]  /*0f90*/  @!P0 MOV R6, 0x0 ;  /* 0x0000000000068802 */ /* 0x000fe20000000f00 */
[----:B------:R-:W-:-:S05]  /*0fa0*/  @!P0 IMAD.MOV.U32 R7, RZ, RZ, 0x3ff00000 ;  /* 0x3ff00000ff078424 */ /* 0x000fca00078e00ff */
[----:B------:R1:W-:Y:S01]  /*0fb0*/  @!P0 STG.E.64 desc[UR8][R22.64], R6 ;  /* 0x0000000616008986 */ /* 0x0003e2000c101b08 */
[----:B------:R-:W-:Y:S05]  /*0fc0*/  @!P0 BRA `(.L_x_28) ;  /* 0x0000000800408947 */ /* 0x000fea0003800000 */
[----:B------:R-:W2:Y:S01]  /*0fd0*/  LDC R5, c[0x0][0x398] ;  /* 0x0000e600ff057b82 */ /* 0x000ea20000000800 */
[----:B------:R-:W-:Y:S01]  /*0fe0*/  ISETP.GE.U32.AND P0, PT, R3, 0x8, PT ;  /* 0x000000080300780c */ /* 0x000fe20003f06070 */
[----:B------:R-:W-:Y:S01]  /*0ff0*/  BSSY.RECONVERGENT B3, `(.L_x_29) ;  /* 0x0000032000037945 */ /* 0x000fe20003800200 */
[----:B------:R-:W-:Y:S01]  /*1000*/  IMAD.MOV.U32 R21, RZ, RZ, RZ ;  /* 0x000000ffff157224 */ /* 0x000fe200078e00ff */
[----:B-1----:R-:W-:Y:S01]  /*1010*/  CS2R R6, SRZ ;  /* 0x0000000000067805 */ /* 0x002fe2000001ff00 */
[----:B--2---:R-:W-:-:S09]  /*1020*/  IMAD R32, R34, R5, UR4 ;  /* 0x0000000422207e24 */ /* 0x004fd2000f8e0205 */
[----:B------:R-:W-:Y:S05]  /*1030*/  @!P0 BRA `(.L_x_30) ;  /* 0x0000000000b48947 */ /* 0x000fea0003800000 */
[----:B------:R-:W-:Y:S01]  /*1040*/  HFMA2 R21, -RZ, RZ, 0, 0 ;  /* 0x00000000ff157431 */ /* 0x000fe200000001ff */
[----:B------:R-:W-:Y:S01]  /*1050*/  BSSY.RECONVERGENT B4, `(.L_x_31) ;  /* 0x000002a000047945 */ /* 0x000fe20003800200 */
[----:B------:R-:W-:-:S07]  /*1060*/  CS2R R6, SRZ ;  /* 0x0000000000067805 */ /* 0x000fce000001ff00 */
.L_x_32:
[----:B0-----:R-:W0:Y:S01]  /*1070*/  LDC.64 R16, c[0x0][0x388] ;  /* 0x0000e200ff107b82 */ /* 0x001e220000000a00 */
[----:B------:R-:W-:Y:S02]  /*1080*/  IMAD.IADD R11, R32, 0x1, R21 ;  /* 0x00000001200b7824 */ /* 0x000fe400078e0215 */
[----:B------:R-:W-:-:S05]  /*1090*/  IMAD R13, R21, R5, R8 ;  /* 0x00000005150d7224 */ /* 0x000fca00078e0208 */
[----:B------:R-:W1:Y:S01]  /*10a0*/  LDC.64 R36, c[0x0][0x390] ;  /* 0x0000e400ff247b82 */ /* 0x000e620000000a00 */
[----:B0-----:R-:W-:-:S05]  /*10b0*/  IMAD.WIDE R16, R11, 0x8, R16 ;  /* 0x000000080b107825 */ /* 0x001fca00078e0210 */
[----:B------:R-:W2:Y:S01]  /*10c0*/  LDG.E.64 R26, desc[UR8][R16.64] ;  /* 0x00000008101a7981 */ /* 0x000ea2000c1e1b00 */
[----:B-1----:R-:W-:-:S03]  /*10d0*/  IMAD.WIDE R36, R13, 0x8, R36 ;  /* 0x000000080d247825 */ /* 0x002fc600078e0224 */
[----:B------:R-:W3:Y:S04]  /*10e0*/  LDG.E.64 R10, desc[UR8][R16.64+0x8] ;  /* 0x00000808100a7981 */ /* 0x000ee8000c1e1b00 */
[----:B------:R-:W2:Y:S01]  /*10f0*/  LDG.E.64 R28, desc[UR8][R36.64] ;  /* 0x00000008241c7981 */ /* 0x000ea2000c1e1b00 */
[----:B------:R-:W-:-:S05]  /*1100*/  IMAD.WIDE.U32 R14, R5, 0x8, R36 ;  /* 0x00000008050e7825 */ /* 0x000fca00078e0024 */
[----:B------:R0:W3:Y:S02]  /*1110*/  LDG.E.64 R12, desc[UR8][R14.64] ;  /* 0x000000080e0c7981 */ /* 0x0000e4000c1e1b00 */
[C---:B0-----:R-:W-:Y:S01]  /*1120*/  IMAD.WIDE.U32 R14, R5.reuse, 0x8, R14 ;  /* 0x00000008050e7825 */ /* 0x041fe200078e000e */
[----:B--2---:R-:W-:Y:S01]  /*1130*/  DFMA R28, R26, R28, R6 ;  /* 0x0000001c1a1c722b */ /* 0x004fe20000000006 */
[----:B------:R-:W2:Y:S04]  /*1140*/  LDG.E.64 R26, desc[UR8][R16.64+0x10] ;  /* 0x00001008101a7981 */ /* 0x000ea8000c1e1b00 */
[----:B------:R-:W2:Y:S01]  /*1150*/  LDG.E.64 R6, desc[UR8][R14.64] ;  /* 0x000000080e067981 */ /* 0x000ea2000c1e1b00 */
[C---:B------:R-:W-:Y:S02]  /*1160*/  IMAD.WIDE.U32 R30, R5.reuse, 0x8, R14 ;  /* 0x00000008051e7825 */ /* 0x040fe400078e000e */
[----:B---3--:R-:W-:Y:S01]  /*1170*/  DFMA R28, R10, R12, R28 ;  /* 0x0000000c0a1c722b */ /* 0x008fe2000000001c */
[----:B------:R-:W3:Y:S04]  /*1180*/  LDG.E.64 R12, desc[UR8][R16.64+0x18] ;  /* 0x00001808100c7981 */ /* 0x000ee8000c1e1b00 */
[----:B------:R-:W3:Y:S01]  /*1190*/  LDG.E.64 R10, desc[UR8][R30.64] ;  /* 0x000000081e0a7981 */ /* 0x000ee2000c1e1b00 */
[----:B------:R-:W-:-:S02]  /*11a0*/  IMAD.WIDE.U32 R36, R5, 0x8, R30 ;  /* 0x0000000805247825 */ /* 0x000fc400078e001e */
[----:B--2---:R-:W-:Y:S01]  /*11b0*/  DFMA R28, R26, R6, R28 ;  /* 0x000000061a1c722b */ /* 0x004fe2000000001c */
[----:B------:R-:W2:Y:S04]  /*11c0*/  LDG.E.64 R26, desc[UR8][R16.64+0x20] ;  /* 0x00002008101a7981 */ /* 0x000ea8000c1e1b00 */
[----:B------:R0:W2:Y:S03]  /*11d0*/  LDG.E.64 R6, desc[UR8][R36.64] ;  /* 0x0000000824067981 */ /* 0x0000a6000c1e1b00 */
[----:B---3--:R-:W-:Y:S01]  /*11e0*/  DFMA R28, R12, R10, R28 ;  /* 0x0000000a0c1c722b */ /* 0x008fe2000000001c */
[----:B------:R-:W3:Y:S01]  /*11f0*/  LDG.E.64 R12, desc[UR8][R16.64+0x28] ;  /* 0x00002808100c7981 */ /* 0x000ee2000c1e1b00 */
[----:B0-----:R-:W-:-:S05]  /*1200*/  IMAD.WIDE.U32 R36, R5, 0x8, R36 ;  /* 0x0000000805247825 */ /* 0x001fca00078e0024 */
[----:B------:R-:W3:Y:S01]  /*1210*/  LDG.E.64 R10, desc[UR8][R36.64] ;  /* 0x00000008240a7981 */ /* 0x000ee2000c1e1b00 */
[----:B------:R-:W-:-:S04]  /*1220*/  IMAD.WIDE.U32 R14, R5, 0x8, R36 ;  /* 0x00000008050e7825 */ /* 0x000fc800078e0024 */
[----:B------:R-:W-:-:S06]  /*1230*/  IMAD.WIDE.U32 R30, R5, 0x8, R14 ;  /* 0x00000008051e7825 */ /* 0x000fcc00078e000e */
[----:B------:R-:W4:Y:S01]  /*1240*/  LDG.E.64 R30, desc[UR8][R30.64] ;  /* 0x000000081e1e7981 */ /* 0x000f22000c1e1b00 */
[----:B--2---:R-:W-:-:S03]  /*1250*/  DFMA R28, R26, R6, R28 ;  /* 0x000000061a1c722b */ /* 0x004fc6000000001c */
[----:B------:R-:W2:Y:S04]  /*1260*/  LDG.E.64 R26, desc[UR8][R16.64+0x30] ;  /* 0x00003008101a7981 */ /* 0x000ea8000c1e1b00 */
[----:B------:R-:W2:Y:S04]  /*1270*/  LDG.E.64 R6, desc[UR8][R14.64] ;  /* 0x000000080e067981 */ /* 0x000ea8000c1e1b00 */
[----:B------:R-:W4:Y:S01]  /*1280*/  LDG.E.64 R14, desc[UR8][R16.64+0x38] ;  /* 0x00003808100e7981 */ /* 0x000f22000c1e1b00 */
[----:B------:R-:W-:Y:S01]  /*1290*/  VIADD R21, R21, 0x8 ;  /* 0x0000000815157836 */ /* 0x000fe20000000000 */
[----:B---3--:R-:W-:-:S04]  /*12a0*/  DFMA R10, R12, R10, R28 ;  /* 0x0000000a0c0a722b */ /* 0x008fc8000000001c */
[----:B------:R-:W-:-:S04]  /*12b0*/  ISETP.NE.AND P0, PT, R21, R19, PT ;  /* 0x000000131500720c */ /* 0x000fc80003f05270 */
[----:B--2---:R-:W-:-:S08]  /*12c0*/  DFMA R6, R26, R6, R10 ;  /* 0x000000061a06722b */ /* 0x004fd0000000000a */
[----:B----4-:R-:W-:Y:S01]  /*12d0*/  DFMA R6, R14, R30, R6 ;  /* 0x0000001e0e06722b */ /* 0x010fe20000000006 */
[----:B------:R-:W-:Y:S10]  /*12e0*/  @P0 BRA `(.L_x_32) ;  /* 0xfffffffc00600947 */ /* 0x000ff4000383ffff */
[----:B------:R-:W-:Y:S05]  /*12f0*/  BSYNC.RECONVERGENT B4 ;  /* 0x0000000000047941 */ /* 0x000fea0003800200 */
.L_x_31:
[----:B------:R-:W-:-:S07]  /*1300*/  MOV R21, R19 ;  /* 0x0000001300157202 */ /* 0x000fce0000000f00 */
.L_x_30:
[----:B------:R-:W-:Y:S05]  /*1310*/  BSYNC.RECONVERGENT B3 ;  /* 0x0000000000037941 */ /* 0x000fea0003800200 */
.L_x_29:
[----:B------:R-:W-:Y:S01]  /*1320*/  LOP3.LUT P0, RZ, R3, 0x7, RZ, 0xc0, !PT ;  /* 0x0000000703ff7812 */ /* 0x000fe2000780c0ff */
[----:B------:R-:W-:-:S12]  /*1330*/  BSSY.RECONVERGENT B3, `(.L_x_33) ;  /* 0x0000038000037945 */ /* 0x000fd80003800200 */
[----:B------:R-:W-:Y:S05]  /*1340*/  @!P0 BRA `(.L_x_34) ;  /* 0x0000000000d88947 */ /* 0x000fea0003800000 */
[----:B------:R-:W-:Y:S01]  /*1350*/  ISETP.GE.U32.AND P0, PT, R18, 0x3, PT ;  /* 0x000000031200780c */ /* 0x000fe20003f06070 */
[----:B------:R-:W-:Y:S01]  /*1360*/  BSSY.RECONVERGENT B4, `(.L_x_35) ;  /* 0x0000019000047945 */ /* 0x000fe20003800200 */
[----:B------:R-:W-:-:S11]  /*1370*/  LOP3.LUT P1, RZ, R9, 0x3, RZ, 0xc0, !PT ;  /* 0x0000000309ff7812 */ /* 0x000fd6000782c0ff */
[----:B------:R-:W-:Y:S05]  /*1380*/  @!P0 BRA `(.L_x_36) ;  /* 0x0000000000588947 */ /* 0x000fea0003800000 */
        /* <DEDUP_REMOVED lines=9> */
[----:B------:R-:W-:-:S03]  /*1420*/  IMAD.WIDE.U32 R12, R5, 0x8, R10 ;  /* 0x00000008050c7825 */ /* 0x000fc600078e000a */
[----:B------:R-:W4:Y:S04]  /*1430*/  LDG.E.64 R14, desc[UR8][R16.64+0x8] ;  /* 0x00000808100e7981 */ /* 0x000f28000c1e1b00 */
[----:B------:R0:W4:Y:S02]  /*1440*/  LDG.E.64 R10, desc[UR8][R12.64] ;  /* 0x000000080c0a7981 */ /* 0x000124000c1e1b00 */
[----:B0-----:R-:W-:-:S04]  /*1450*/  IMAD.WIDE.U32 R12, R5, 0x8, R12 ;  /* 0x00000008050c7825 */ /* 0x001fc800078e000c */
[----:B------:R-:W-:-:S06]  /*1460*/  IMAD.WIDE.U32 R30, R5, 0x8, R12 ;  /* 0x00000008051e7825 */ /* 0x000fcc00078e000c */
[----:B------:R-:W3:Y:S01]  /*1470*/  LDG.E.64 R30, desc[UR8][R30.64] ;  /* 0x000000081e1e7981 */ /* 0x000ee2000c1e1b00 */
[----:B--2---:R-:W-:-:S03]  /*1480*/  DFMA R28, R26, R28, R6 ;  /* 0x0000001c1a1c722b */ /* 0x004fc60000000006 */
[----:B------:R-:W2:Y:S04]  /*1490*/  LDG.E.64 R26, desc[UR8][R16.64+0x10] ;  /* 0x00001008101a7981 */ /* 0x000ea8000c1e1b00 */
[----:B------:R-:W2:Y:S01]  /*14a0*/  LDG.E.64 R6, desc[UR8][R12.64] ;  /* 0x000000080c067981 */ /* 0x000ea2000c1e1b00 */
[----:B----4-:R-:W-:Y:S01]  /*14b0*/  DFMA R10, R14, R10, R28 ;  /* 0x0000000a0e0a722b */ /* 0x010fe2000000001c */
[----:B------:R-:W-:-:S07]  /*14c0*/  VIADD R21, R21, 0x4 ;  /* 0x0000000415157836 */ /* 0x000fce0000000000 */
[----:B--2---:R-:W-:-:S08]  /*14d0*/  DFMA R6, R26, R6, R10 ;  /* 0x000000061a06722b */ /* 0x004fd0000000000a */
[----:B---3--:R-:W-:-:S11]  /*14e0*/  DFMA R6, R36, R30, R6 ;  /* 0x0000001e2406722b */ /* 0x008fd60000000006 */
.L_x_36:
[----:B------:R-:W-:Y:S05]  /*14f0*/  BSYNC.RECONVERGENT B4 ;  /* 0x0000000000047941 */ /* 0x000fea0003800200 */
.L_x_35:
[----:B------:R-:W-:Y:S05]  /*1500*/  @!P1 BRA `(.L_x_34) ;  /* 0x0000000000689947 */ /* 0x000fea0003800000 */
[----:B------:R-:W-:Y:S02]  /*1510*/  ISETP.NE.AND P0, PT, R20, 0x1, PT ;  /* 0x000000011400780c */ /* 0x000fe40003f05270 */
[----:B------:R-:W-:-:S04]  /*1520*/  LOP3.LUT R10, R2, 0x1, RZ, 0xc0, !PT ;  /* 0x00000001020a7812 */ /* 0x000fc800078ec0ff */
[----:B------:R-:W-:-:S07]  /*1530*/  ISETP.NE.U32.AND P1, PT, R10, 0x1, PT ;  /* 0x000000010a00780c */ /* 0x000fce0003f25070 */
[----:B------:R-:W1:Y:S01]  /*1540*/  @P0 LDC.64 R28, c[0x0][0x388] ;  /* 0x0000e200ff1c0b82 */ /* 0x000e620000000a00 */
[----:B0-----:R-:W-:Y:S01]  /*1550*/  @P0 IADD3 R15, PT, PT, R32, R21, RZ ;  /* 0x00000015200f0210 */ /* 0x001fe20007ffe0ff */
[C---:B------:R-:W-:Y:S02]  /*1560*/  @P0 IMAD R17, R21.reuse, R5, R8 ;  /* 0x0000000515110224 */ /* 0x040fe400078e0208 */
[----:B------:R-:W-:-:S04]  /*1570*/  @P0 VIADD R21, R21, 0x2 ;  /* 0x0000000215150836 */ /* 0x000fc80000000000 */
[----:B------:R-:W0:Y:S08]  /*1580*/  @P0 LDC.64 R30, c[0x0][0x390] ;  /* 0x0000e400ff1e0b82 */ /* 0x000e300000000a00 */
[----:B------:R-:W2:Y:S08]  /*1590*/  @!P1 LDC.64 R12, c[0x0][0x388] ;  /* 0x0000e200ff0c9b82 */ /* 0x000eb00000000a00 */
[----:B------:R-:W3:Y:S01]  /*15a0*/  @!P1 LDC.64 R10, c[0x0][0x390] ;  /* 0x0000e400ff0a9b82 */ /* 0x000ee20000000a00 */
[----:B-1----:R-:W-:-:S05]  /*15b0*/  @P0 IMAD.WIDE R28, R15, 0x8, R28 ;  /* 0x000000080f1c0825 */ /* 0x002fca00078e021c */
[----:B------:R-:W4:Y:S01]  /*15c0*/  @P0 LDG.E.64 R14, desc[UR8][R28.64] ;  /* 0x000000081c0e0981 */ /* 0x000f22000c1e1b00 */
[----:B0-----:R-:W-:-:S03]  /*15d0*/  @P0 IMAD.WIDE R30, R17, 0x8, R30 ;  /* 0x00000008111e0825 */ /* 0x001fc600078e021e */
[----:B------:R-:W5:Y:S04]  /*15e0*/  @P0 LDG.E.64 R36, desc[UR8][R28.64+0x8] ;  /* 0x000008081c240981 */ /* 0x000f68000c1e1b00 */
[----:B------:R-:W4:Y:S01]  /*15f0*/  @P0 LDG.E.64 R16, desc[UR8][R30.64] ;  /* 0x000000081e100981 */ /* 0x000f22000c1e1b00 */
[----:B------:R-:W-:-:S04]  /*1600*/  @P0 IMAD.WIDE.U32 R26, R5, 0x8, R30 ;  /* 0x00000008051a0825 */ /* 0x000fc800078e001e */
[----:B------:R-:W-:Y:S02]  /*1610*/  @!P1 IMAD R5, R21, R5, R8 ;  /* 0x0000000515059224 */ /* 0x000fe400078e0208 */
[----:B------:R-:W-:Y:S01]  /*1620*/  @!P1 IMAD.IADD R21, R32, 0x1, R21 ;  /* 0x0000000120159824 */ /* 0x000fe200078e0215 */
[----:B------:R-:W5:Y:S01]  /*1630*/  @P0 LDG.E.64 R26, desc[UR8][R26.64] ;  /* 0x000000081a1a0981 */ /* 0x000f62000c1e1b00 */
[----:B---3--:R-:W-:-:S04]  /*1640*/  @!P1 IMAD.WIDE R10, R5, 0x8, R10 ;  /* 0x00000008050a9825 */ /* 0x008fc800078e020a */
[----:B--2---:R-:W-:Y:S02]  /*1650*/  @!P1 IMAD.WIDE R12, R21, 0x8, R12 ;  /* 0x00000008150c9825 */ /* 0x004fe400078e020c */
[----:B------:R-:W2:Y:S04]  /*1660*/  @!P1 LDG.E.64 R10, desc[UR8][R10.64] ;  /* 0x000000080a0a9981 */ /* 0x000ea8000c1e1b00 */
[----:B------:R-:W2:Y:S01]  /*1670*/  @!P1 LDG.E.64 R12, desc[UR8][R12.64] ;  /* 0x000000080c0c9981 */ /* 0x000ea2000c1e1b00 */
[----:B----4-:R-:W-:-:S08]  /*1680*/  @P0 DFMA R14, R14, R16, R6 ;  /* 0x000000100e0e022b */ /* 0x010fd00000000006 */
[----:B-----5:R-:W-:-:S08]  /*1690*/  @P0 DFMA R6, R36, R26, R14 ;  /* 0x0000001a2406022b */ /* 0x020fd0000000000e */
[----:B--2---:R-:W-:-:S11]  /*16a0*/  @!P1 DFMA R6, R12, R10, R6 ;  /* 0x0000000a0c06922b */ /* 0x004fd60000000006 */
.L_x_34:
[----:B------:R-:W-:Y:S05]  /*16b0*/  BSYNC.RECONVERGENT B3 ;  /* 0x0000000000037941 */ /* 0x000fea0003800200 */
.L_x_33:
[----:B------:R-:W2:Y:S01]  /*16c0*/  LDG.E.64 R10, desc[UR8][R24.64] ;  /* 0x00000008180a7981 */ /* 0x000ea2000c1e1b00 */
[----:B------:R-:W1:Y:S01]  /*16d0*/  LDC.64 R26, c[0x0][0x380] ;  /* 0x0000e000ff1a7b82 */ /* 0x000e620000000a00 */
[----:B------:R-:W-:-:S05]  /*16e0*/  IADD3 R21, PT, PT, R32, R3, RZ ;  /* 0x0000000320157210 */ /* 0x000fca0007ffe0ff */
[----:B-1----:R-:W-:-:S05]  /*16f0*/  IMAD.WIDE R26, R21, 0x8, R26 ;  /* 0x00000008151a7825 */ /* 0x002fca00078e021a */
[----:B0-----:R-:W3:Y:S01]  /*1700*/  LDG.E.64 R16, desc[UR8][R26.64] ;  /* 0x000000081a107981 */ /* 0x001ee2000c1e1b00 */
[----:B------:R-:W-:Y:S01]  /*1710*/  IMAD.MOV.U32 R12, RZ, RZ, 0x1 ;  /* 0x00000001ff0c7424 */ /* 0x000fe200078e00ff */
[----:B------:R-:W-:Y:S01]  /*1720*/  BSSY.RECONVERGENT B3, `(.L_x_37) ;  /* 0x0000017000037945 */ /* 0x000fe20003800200 */
[----:B--2---:R-:W0:Y:S04]  /*1730*/  MUFU.RCP64H R13, R11 ;  /* 0x0000000b000d7308 */ /* 0x004e280000001800 */
[----:B0-----:R-:W-:-:S08]  /*1740*/  DFMA R14, -R10, R12, 1 ;  /* 0x3ff000000a0e742b */ /* 0x001fd0000000010c */
[----:B------:R-:W-:Y:S02]  /*1750*/  DFMA R14, R14, R14, R14 ;  /* 0x0000000e0e0e722b */ /* 0x000fe4000000000e */
[----:B---3--:R-:W-:-:S06]  /*1760*/  DADD R16, R16, -R6 ;  /* 0x0000000010107229 */ /* 0x008fcc0000000806 */
[----:B------:R-:W-:-:S04]  /*1770*/  DFMA R12, R12, R14, R12 ;  /* 0x0000000e0c0c722b */ /* 0x000fc8000000000c */
[----:B------:R-:W-:-:S04]  /*1780*/  FSETP.GEU.AND P1, PT, |R17|, 6.5827683646048100446e-37, PT ;  /* 0x036000001100780b */ /* 0x000fc80003f2e200 */
        /* <DEDUP_REMOVED lines=8> */
[----:B------:R-:W-:Y:S01]  /*1810*/  IMAD.MOV.U32 R12, RZ, RZ, R16 ;  /* 0x000000ffff0c7224 */ /* 0x000fe200078e0010 */
[----:B------:R-:W-:Y:S01]  /*1820*/  MOV R13, R17 ;  /* 0x00000011000d7202 */ /* 0x000fe20000000f00 */
[----:B------:R-:W-:Y:S01]  /*1830*/  IMAD.MOV.U32 R14, RZ, RZ, R10 ;  /* 0x000000ffff0e7224 */ /* 0x000fe200078e000a */
[----:B------:R-:W-:Y:S01]  /*1840*/  MOV R6, 0x1870 ;  /* 0x0000187000067802 */ /* 0x000fe20000000f00 */
[----:B------:R-:W-:-:S07]  /*1850*/  IMAD.MOV.U32 R15, RZ, RZ, R11 ;  /* 0x000000ffff0f7224 */ /* 0x000fce00078e000b */
[----:B------:R-:W-:Y:S05]  /*1860*/  CALL.REL.NOINC `($__internal_0_$__cuda_sm20_div_rn_f64_full) ;  /* 0x0000000000587944 */ /* 0x000fea0003c00000 */
[----:B------:R-:W-:Y:S01]  /*1870*/  MOV R6, R26 ;  /* 0x0000001a00067202 */ /* 0x000fe20000000f00 */
[----:B------:R-:W-:-:S07]  /*1880*/  IMAD.MOV.U32 R7, RZ, RZ, R27 ;  /* 0x000000ffff077224 */ /* 0x000fce00078e001b */
.L_x_38:
[----:B------:R-:W-:Y:S05]  /*1890*/  BSYNC.RECONVERGENT B3 ;  /* 0x0000000000037941 */ /* 0x000fea0003800200 */
.L_x_37:
[----:B------:R-:W0:Y:S02]  /*18a0*/  LDC.64 R10, c[0x0][0x388] ;  /* 0x0000e200ff0a7b82 */ /* 0x000e240000000a00 */
[----:B0-----:R-:W-:-:S05]  /*18b0*/  IMAD.WIDE R10, R21, 0x8, R10 ;  /* 0x00000008150a7825 */ /* 0x001fca00078e020a */
[----:B------:R2:W-:Y:S02]  /*18c0*/  STG.E.64 desc[UR8][R10.64], R6 ;  /* 0x000000060a007986 */ /* 0x0005e4000c101b08 */
.L_x_28:
[----:B------:R-:W-:Y:S05]  /*18d0*/  BSYNC.RECONVERGENT B2 ;  /* 0x0000000000027941 */ /* 0x000fea0003800200 */
.L_x_27:
[----:B------:R-:W2:Y:S01]  /*18e0*/  LDCU UR7, c[0x0][0x398] ;  /* 0x00007300ff0777ac */ /* 0x000ea20008000800 */
[----:B------:R-:W-:Y:S01]  /*18f0*/  VIADD R34, R34, UR6 ;  /* 0x0000000622227c36 */ /* 0x000fe20008000000 */
[----:B--2---:R-:W-:-:S04]  /*1900*/  MOV R11, UR7 ;  /* 0x00000007000b7c02 */ /* 0x004fc80008000f00 */
[----:B------:R-:W-:-:S13]  /*1910*/  ISETP.GE.AND P0, PT, R34, R11, PT ;  /* 0x0000000b2200720c */ /* 0x000fda0003f06270 */
[----:B------:R-:W-:Y:S05]  /*1920*/  @!P0 BRA `(.L_x_39) ;  /* 0xfffffff400888947 */ /* 0x000fea000383ffff */
.L_x_19:
[----:B------:R-:W-:Y:S05]  /*1930*/  BSYNC.RECONVERGENT B1 ;  /* 0x0000000000017941 */ /* 0x000fea0003800200 */
.L_x_18:
[----:B------:R-:W-:Y:S01]  /*1940*/  VIADD R3, R3, 0x1 ;  /* 0x0000000103037836 */ /* 0x000fe20000000000 */
[----:B------:R-:W-:Y:S01]  /*1950*/  BAR.SYNC.DEFER_BLOCKING 0x0 ;  /* 0x0000000000007b1d */ /* 0x000fe20000010000 */
[----:B------:R-:W-:Y:S01]  /*1960*/  VIADD R0, R0, 0x1 ;  /* 0x0000000100007836 */ /* 0x000fe20000000000 */
[----:B------:R-:W-:Y:S02]  /*1970*/  IADD3 R2, PT, PT, R2, 0x1, RZ ;  /* 0x0000000102027810 */ /* 0x000fe40007ffe0ff */
[----:B------:R-:W-:-:S13]  /*1980*/  ISETP.NE.AND P0, PT, R3, R11, PT ;  /* 0x0000000b0300720c */ /* 0x000fda0003f05270 */
[----:B------:R-:W-:Y:S05]  /*1990*/  @P0 BRA `(.L_x_40) ;  /* 0xffffffe400e40947 */ /* 0x000fea000383ffff */
[----:B------:R-:W-:Y:S05]  /*19a0*/  BSYNC.RECONVERGENT B0 ;  /* 0x0000000000007941 */ /* 0x000fea0003800200 */
.L_x_0:
[----:B------:R-:W-:Y:S06]  /*19b0*/  BAR.SYNC.DEFER_BLOCKING 0x0 ;  /* 0x0000000000007b1d */ /* 0x000fec0000010000 */
[----:B------:R-:W-:Y:S05]  /*19c0*/  EXIT ;  /* 0x000000000000794d */ /* 0x000fea0003800000 */
        .weak           $__internal_0_$__cuda_sm20_div_rn_f64_full
        .type           $__internal_0_$__cuda_sm20_div_rn_f64_full,@function
        .size           $__internal_0_$__cuda_sm20_div_rn_f64_full,(.L_x_47 - $__internal_0_$__cuda_sm20_div_rn_f64_full)
$__internal_0_$__cuda_sm20_div_rn_f64_full:
[C---:B------:R-:W-:Y:S01]  /*19d0*/  FSETP.GEU.AND P0, PT, |R15|.reuse, 1.469367938527859385e-39, PT ;  /* 0x001000000f00780b */ /* 0x040fe20003f0e200 */
[----:B------:R-:W-:Y:S01]  /*19e0*/  IMAD.MOV.U32 R10, RZ, RZ, 0x1 ;  /* 0x00000001ff0a7424 */ /* 0x000fe200078e00ff */
[----:B------:R-:W-:Y:S01]  /*19f0*/  LOP3.LUT R16, R15, 0x800fffff, RZ, 0xc0, !PT ;  /* 0x800fffff0f107812 */ /* 0x000fe200078ec0ff */
[----:B------:R-:W-:Y:S01]  /*1a00*/  BSSY.RECONVERGENT B4, `(.L_x_41) ;  /* 0x0000056000047945 */ /* 0x000fe20003800200 */
[C---:B------:R-:W-:Y:S02]  /*1a10*/  FSETP.GEU.AND P2, PT, |R13|.reuse, 1.469367938527859385e-39, PT ;  /* 0x001000000d00780b */ /* 0x040fe40003f4e200 */
[----:B------:R-:W-:Y:S01]  /*1a20*/  LOP3.LUT R17, R16, 0x3ff00000, RZ, 0xfc, !PT ;  /* 0x3ff0000010117812 */ /* 0x000fe200078efcff */
[----:B------:R-:W-:Y:S01]  /*1a30*/  IMAD.MOV.U32 R16, RZ, RZ, R14 ;  /* 0x000000ffff107224 */ /* 0x000fe200078e000e */
[----:B------:R-:W-:Y:S02]  /*1a40*/  LOP3.LUT R7, R13, 0x7ff00000, RZ, 0xc0, !PT ;  /* 0x7ff000000d077812 */ /* 0x000fe400078ec0ff */
[----:B------:R-:W-:-:S02]  /*1a50*/  LOP3.LUT R32, R15, 0x7ff00000, RZ, 0xc0, !PT ;  /* 0x7ff000000f207812 */ /* 0x000fc400078ec0ff */
[----:B------:R-:W-:Y:S01]  /*1a60*/  LOP3.LUT R5, R13, 0x7ff00000, RZ, 0xc0, !PT ;  /* 0x7ff000000d057812 */ /* 0x000fe200078ec0ff */
[----:B------:R-:W-:-:S03]  /*1a70*/  @!P0 DMUL R16, R14, 8.98846567431157953865e+307 ;  /* 0x7fe000000e108828 */ /* 0x000fc60000000000 */
[----:B------:R-:W-:Y:S02]  /*1a80*/  ISETP.GE.U32.AND P1, PT, R5, R32, PT ;  /* 0x000000200500720c */ /* 0x000fe40003f26070 */
[----:B------:R-:W-:Y:S01]  /*1a90*/  @!P2 LOP3.LUT R26, R15, 0x7ff00000, RZ, 0xc0, !PT ;  /* 0x7ff000000f1aa812 */ /* 0x000fe200078ec0ff */
[----:B------:R-:W0:Y:S03]  /*1aa0*/  MUFU.RCP64H R11, R17 ;  /* 0x00000011000b7308 */ /* 0x000e260000001800 */
[----:B------:R-:W-:Y:S02]  /*1ab0*/  @!P2 ISETP.GE.U32.AND P3, PT, R7, R26, PT ;  /* 0x0000001a0700a20c */ /* 0x000fe40003f66070 */
[----:B------:R-:W-:Y:S02]  /*1ac0*/  MOV R7, 0x1ca00000 ;  /* 0x1ca0000000077802 */ /* 0x000fe40000000f00 */
[----:B------:R-:W-:Y:S01]  /*1ad0*/  @!P0 LOP3.LUT R32, R17, 0x7ff00000, RZ, 0xc0, !PT ;  /* 0x7ff0000011208812 */ /* 0x000fe200078ec0ff */
[----:B0-----:R-:W-:-:S08]  /*1ae0*/  DFMA R28, R10, -R16, 1 ;  /* 0x3ff000000a1c742b */ /* 0x001fd00000000810 */
[----:B------:R-:W-:-:S08]  /*1af0*/  DFMA R28, R28, R28, R28 ;  /* 0x0000001c1c1c722b */ /* 0x000fd0000000001c */
[----:B------:R-:W-:Y:S01]  /*1b00*/  DFMA R28, R10, R28, R10 ;  /* 0x0000001c0a1c722b */ /* 0x000fe2000000000a */
[C---:B------:R-:W-:Y:S01]  /*1b10*/  @!P2 SEL R11, R7.reuse, 0x63400000, !P3 ;  /* 0x63400000070ba807 */ /* 0x040fe20005800000 */
[----:B------:R-:W-:Y:S01]  /*1b20*/  IMAD.MOV.U32 R10, RZ, RZ, R12 ;  /* 0x000000ffff0a7224 */ /* 0x000fe200078e000c */
[----:B------:R-:W-:Y:S02]  /*1b30*/  SEL R7, R7, 0x63400000, !P1 ;  /* 0x6340000007077807 */ /* 0x000fe40004800000 */
[--C-:B------:R-:W-:Y:S02]  /*1b40*/  @!P2 LOP3.LUT R30, R11, 0x80000000, R13.reuse, 0xf8, !PT ;  /* 0x800000000b1ea812 */ /* 0x100fe400078ef80d */
[----:B------:R-:W-:Y:S01]  /*1b50*/  LOP3.LUT R11, R7, 0x800fffff, R13, 0xf8, !PT ;  /* 0x800fffff070b7812 */ /* 0x000fe200078ef80d */
[----:B------:R-:W-:Y:S01]  /*1b60*/  DFMA R26, R28, -R16, 1 ;  /* 0x3ff000001c1a742b */ /* 0x000fe20000000810 */
[----:B------:R-:W-:Y:S01]  /*1b70*/  @!P2 LOP3.LUT R31, R30, 0x100000, RZ, 0xfc, !PT ;  /* 0x001000001e1fa812 */ /* 0x000fe200078efcff */
[----:B------:R-:W-:-:S06]  /*1b80*/  @!P2 IMAD.MOV.U32 R30, RZ, RZ, RZ ;  /* 0x000000ffff1ea224 */ /* 0x000fcc00078e00ff */
[----:B------:R-:W-:Y:S02]  /*1b90*/  @!P2 DFMA R10, R10, 2, -R30 ;  /* 0x400000000a0aa82b */ /* 0x000fe4000000081e */
[----:B------:R-:W-:-:S08]  /*1ba0*/  DFMA R26, R28, R26, R28 ;  /* 0x0000001a1c1a722b */ /* 0x000fd0000000001c */
[----:B------:R-:W-:Y:S01]  /*1bb0*/  @!P2 LOP3.LUT R5, R11, 0x7ff00000, RZ, 0xc0, !PT ;  /* 0x7ff000000b05a812 */ /* 0x000fe200078ec0ff */
[----:B------:R-:W-:-:S03]  /*1bc0*/  DMUL R28, R26, R10 ;  /* 0x0000000a1a1c7228 */ /* 0x000fc60000000000 */
[----:B------:R-:W-:-:S04]  /*1bd0*/  IADD3 R7, PT, PT, R5, -0x1, RZ ;  /* 0xffffffff05077810 */ /* 0x000fc80007ffe0ff */
[----:B------:R-:W-:Y:S01]  /*1be0*/  ISETP.GT.U32.AND P0, PT, R7, 0x7feffffe, PT ;  /* 0x7feffffe0700780c */ /* 0x000fe20003f04070 */
[----:B------:R-:W-:Y:S01]  /*1bf0*/  VIADD R7, R32, 0xffffffff ;  /* 0xffffffff20077836 */ /* 0x000fe20000000000 */
[----:B------:R-:W-:-:S04]  /*1c00*/  DFMA R30, R28, -R16, R10 ;  /* 0x800000101c1e722b */ /* 0x000fc8000000000a */
[----:B------:R-:W-:-:S04]  /*1c10*/  ISETP.GT.U32.OR P0, PT, R7, 0x7feffffe, P0 ;  /* 0x7feffffe0700780c */ /* 0x000fc80000704470 */
[----:B------:R-:W-:-:S09]  /*1c20*/  DFMA R30, R26, R30, R28 ;  /* 0x0000001e1a1e722b */ /* 0x000fd2000000001c */
[----:B------:R-:W-:Y:S05]  /*1c30*/  @P0 BRA `(.L_x_42) ;  /* 0x0000000000740947 */ /* 0x000fea0003800000 */
[----:B------:R-:W-:Y:S01]  /*1c40*/  LOP3.LUT R26, R13, 0x7ff00000, RZ, 0xc0, !PT ;  /* 0x7ff000000d1a7812 */ /* 0x000fe200078ec0ff */
[----:B------:R-:W-:Y:S01]  /*1c50*/  IMAD.MOV.U32 R12, RZ, RZ, 0x1ca00000 ;  /* 0x1ca00000ff0c7424 */ /* 0x000fe200078e00ff */
[----:B------:R-:W-:-:S04]  /*1c60*/  LOP3.LUT R7, R15, 0x7ff00000, RZ, 0xc0, !PT ;  /* 0x7ff000000f077812 */ /* 0x000fc800078ec0ff */
[CC--:B------:R-:W-:Y:S02]  /*1c70*/  VIADDMNMX R5, R26.reuse, -R7.reuse, 0xb9600000, !PT ;  /* 0xb96000001a057446 */ /* 0x0c0fe40007800907 */
[----:B------:R-:W-:Y:S02]  /*1c80*/  ISETP.GE.U32.AND P0, PT, R26, R7, PT ;  /* 0x000000071a00720c */ /* 0x000fe40003f06070 */
[----:B------:R-:W-:Y:S02]  /*1c90*/  VIMNMX R5, PT, PT, R5, 0x46a00000, PT ;  /* 0x46a0000005057848 */ /* 0x000fe40003fe0100 */
[----:B------:R-:W-:-:S04]  /*1ca0*/  SEL R12, R12, 0x63400000, !P0 ;  /* 0x634000000c0c7807 */ /* 0x000fc80004000000 */
[----:B------:R-:W-:Y:S01]  /*1cb0*/  IADD3 R5, PT, PT, -R12, R5, RZ ;  /* 0x000000050c057210 */ /* 0x000fe20007ffe1ff */
[----:B------:R-:W-:-:S04]  /*1cc0*/  IMAD.MOV.U32 R12, RZ, RZ, RZ ;  /* 0x000000ffff0c7224 */ /* 0x000fc800078e00ff */
[----:B------:R-:W-:-:S06]  /*1cd0*/  VIADD R13, R5, 0x7fe00000 ;  /* 0x7fe00000050d7836 */ /* 0x000fcc0000000000 */
[----:B------:R-:W-:-:S10]  /*1ce0*/  DMUL R26, R30, R12 ;  /* 0x0000000c1e1a7228 */ /* 0x000fd40000000000 */
[----:B------:R-:W-:-:S13]  /*1cf0*/  FSETP.GTU.AND P0, PT, |R27|, 1.469367938527859385e-39, PT ;  /* 0x001000001b00780b */ /* 0x000fda0003f0c200 */
[----:B------:R-:W-:Y:S05]  /*1d00*/  @P0 BRA `(.L_x_43) ;  /* 0x0000000000940947 */ /* 0x000fea0003800000 */
[----:B------:R-:W-:Y:S01]  /*1d10*/  DFMA R10, R30, -R16, R10 ;  /* 0x800000101e0a722b */ /* 0x000fe2000000000a */
[----:B------:R-:W-:-:S09]  /*1d20*/  MOV R12, RZ ;  /* 0x000000ff000c7202 */ /* 0x000fd20000000f00 */
[C---:B------:R-:W-:Y:S02]  /*1d30*/  FSETP.NEU.AND P0, PT, R11.reuse, RZ, PT ;  /* 0x000000ff0b00720b */ /* 0x040fe40003f0d000 */
[----:B------:R-:W-:-:S04]  /*1d40*/  LOP3.LUT R15, R11, 0x80000000, R15, 0x48, !PT ;  /* 0x800000000b0f7812 */ /* 0x000fc800078e480f */
[----:B------:R-:W-:-:S07]  /*1d50*/  LOP3.LUT R13, R15, R13, RZ, 0xfc, !PT ;  /* 0x0000000d0f0d7212 */ /* 0x000fce00078efcff */
[----:B------:R-:W-:Y:S05]  /*1d60*/  @!P0 BRA `(.L_x_43) ;  /* 0x00000000007c8947 */ /* 0x000fea0003800000 */
[----:B------:R-:W-:Y:S01]  /*1d70*/  IMAD.MOV R11, RZ, RZ, -R5 ;  /* 0x000000ffff0b7224 */ /* 0x000fe200078e0a05 */
[----:B------:R-:W-:Y:S01]  /*1d80*/  MOV R10, RZ ;  /* 0x000000ff000a7202 */ /* 0x000fe20000000f00 */
[----:B------:R-:W-:Y:S01]  /*1d90*/  DMUL.RP R12, R30, R12 ;  /* 0x0000000c1e0c7228 */ /* 0x000fe20000008000 */
[----:B------:R-:W-:-:S04]  /*1da0*/  IADD3 R5, PT, PT, -R5, -0x43300000, RZ ;  /* 0xbcd0000005057810 */ /* 0x000fc80007ffe1ff */
[----:B------:R-:W-:-:S05]  /*1db0*/  DFMA R10, R26, -R10, R30 ;  /* 0x8000000a1a0a722b */ /* 0x000fca000000001e */
[----:B------:R-:W-:-:S05]  /*1dc0*/  LOP3.LUT R15, R13, R15, RZ, 0x3c, !PT ;  /* 0x0000000f0d0f7212 */ /* 0x000fca00078e3cff */
[----:B------:R-:W-:-:S04]  /*1dd0*/  FSETP.NEU.AND P0, PT, |R11|, R5, PT ;  /* 0x000000050b00720b */ /* 0x000fc80003f0d200 */
[----:B------:R-:W-:Y:S02]  /*1de0*/  FSEL R26, R12, R26, !P0 ;  /* 0x0000001a0c1a7208 */ /* 0x000fe40004000000 */
[----:B------:R-:W-:Y:S01]  /*1df0*/  FSEL R27, R15, R27, !P0 ;  /* 0x0000001b0f1b7208 */ /* 0x000fe20004000000 */
[----:B------:R-:W-:Y:S06]  /*1e00*/  BRA `(.L_x_43) ;  /* 0x0000000000547947 */ /* 0x000fec0003800000 */
.L_x_42:
[----:B------:R-:W-:-:S14]  /*1e10*/  DSETP.NAN.AND P0, PT, R12, R12, PT ;  /* 0x0000000c0c00722a */ /* 0x000fdc0003f08000 */
[----:B------:R-:W-:Y:S05]  /*1e20*/  @P0 BRA `(.L_x_44) ;  /* 0x0000000000440947 */ /* 0x000fea0003800000 */
[----:B------:R-:W-:-:S14]  /*1e30*/  DSETP.NAN.AND P0, PT, R14, R14, PT ;  /* 0x0000000e0e00722a */ /* 0x000fdc0003f08000 */
[----:B------:R-:W-:Y:S05]  /*1e40*/  @P0 BRA `(.L_x_45) ;  /* 0x0000000000300947 */ /* 0x000fea0003800000 */
[----:B------:R-:W-:Y:S01]  /*1e50*/  ISETP.NE.AND P0, PT, R5, R32, PT ;  /* 0x000000200500720c */ /* 0x000fe20003f05270 */
[----:B------:R-:W-:Y:S01]  /*1e60*/  IMAD.MOV.U32 R26, RZ, RZ, 0x0 ;  /* 0x00000000ff1a7424 */ /* 0x000fe200078e00ff */
[----:B------:R-:W-:-:S11]  /*1e70*/  MOV R27, 0xfff80000 ;  /* 0xfff80000001b7802 */ /* 0x000fd60000000f00 */
[----:B------:R-:W-:Y:S05]  /*1e80*/  @!P0 BRA `(.L_x_43) ;  /* 0x0000000000348947 */ /* 0x000fea0003800000 */
[----:B------:R-:W-:Y:S02]  /*1e90*/  ISETP.NE.AND P0, PT, R5, 0x7ff00000, PT ;  /* 0x7ff000000500780c */ /* 0x000fe40003f05270 */
[----:B------:R-:W-:Y:S02]  /*1ea0*/  LOP3.LUT R27, R13, 0x80000000, R15, 0x48, !PT ;  /* 0x800000000d1b7812 */ /* 0x000fe400078e480f */
[----:B------:R-:W-:-:S13]  /*1eb0*/  ISETP.EQ.OR P0, PT, R32, RZ, !P0 ;  /* 0x000000ff2000720c */ /* 0x000fda0004702670 */
[----:B------:R-:W-:Y:S01]  /*1ec0*/  @P0 LOP3.LUT R5, R27, 0x7ff00000, RZ, 0xfc, !PT ;  /* 0x7ff000001b050812 */ /* 0x000fe200078efcff */
[----:B------:R-:W-:Y:S01]  /*1ed0*/  @!P0 IMAD.MOV.U32 R26, RZ, RZ, RZ ;  /* 0x000000ffff1a8224 */ /* 0x000fe200078e00ff */
[----:B------:R-:W-:-:S03]  /*1ee0*/  @P0 MOV R26, RZ ;  /* 0x000000ff001a0202 */ /* 0x000fc60000000f00 */
[----:B------:R-:W-:Y:S01]  /*1ef0*/  @P0 IMAD.MOV.U32 R27, RZ, RZ, R5 ;  /* 0x000000ffff1b0224 */ /* 0x000fe200078e0005 */
[----:B------:R-:W-:Y:S06]  /*1f00*/  BRA `(.L_x_43) ;  /* 0x0000000000147947 */ /* 0x000fec0003800000 */
.L_x_45:
[----:B------:R-:W-:Y:S02]  /*1f10*/  LOP3.LUT R27, R15, 0x80000, RZ, 0xfc, !PT ;  /* 0x000800000f1b7812 */ /* 0x000fe400078efcff */
[----:B------:R-:W-:Y:S01]  /*1f20*/  MOV R26, R14 ;  /* 0x0000000e001a7202 */ /* 0x000fe20000000f00 */
[----:B------:R-:W-:Y:S06]  /*1f30*/  BRA `(.L_x_43) ;  /* 0x0000000000087947 */ /* 0x000fec0003800000 */
.L_x_44:
[----:B------:R-:W-:Y:S01]  /*1f40*/  LOP3.LUT R27, R13, 0x80000, RZ, 0xfc, !PT ;  /* 0x000800000d1b7812 */ /* 0x000fe200078efcff */
[----:B------:R-:W-:-:S07]  /*1f50*/  IMAD.MOV.U32 R26, RZ, RZ, R12 ;  /* 0x000000ffff1a7224 */ /* 0x000fce00078e000c */
.L_x_43:
[----:B------:R-:W-:Y:S05]  /*1f60*/  BSYNC.RECONVERGENT B4 ;  /* 0x0000000000047941 */ /* 0x000fea0003800200 */
.L_x_41:
[----:B------:R-:W-:-:S04]  /*1f70*/  HFMA2 R7, -RZ, RZ, 0, 0 ;  /* 0x00000000ff077431 */ /* 0x000fc800000001ff */
[----:B------:R-:W-:Y:S05]  /*1f80*/  RET.REL.NODEC R6 `(_Z10batched_luPdS_S_ii) ;  /* 0xffffffe0061c7950 */ /* 0x000fea0003c3ffff */
.L_x_46:
[----:B------:R-:W-:-:S00]  /*1f90*/  BRA `(.L_x_46) ;  /* 0xfffffffc00fc7947 */ /* 0x000fc0000383ffff */
[----:B------:R-:W-:-:S00]  /*1fa0*/  NOP ;  /* 0x0000000000007918 */ /* 0x000fc00000000000 */
        /* <DEDUP_REMOVED lines=13> */
.L_x_47:


//--------------------- .nv.shared.reserved.0     --------------------------
	.section	.nv.shared.reserved.0,"aw",@nobits
	.weak		__nv_reservedSMEM_offset_0_alias
	.size		__nv_reservedSMEM_offset_0_alias, 0, 64
	.other		__nv_reservedSMEM_offset_0_alias,@"STO_CUDA_RESERVED_SHARED STV_DEFAULT"
__nv_reservedSMEM_offset_0_alias:
	.zero		0
	.zero		64


//--------------------- .nv.constant0._Z10batched_luPdS_S_ii --------------------------
	.section	.nv.constant0._Z10batched_luPdS_S_ii,"a",@progbits
	.sectionflags	@""
	.align	4
.nv.constant0._Z10batched_luPdS_S_ii:
	.zero		928


//--------------------- SYMBOLS --------------------------

	.type		.nv.reservedSmem.offset0,@object
	.size		.nv.reservedSmem.offset0,0x4
